def attn_fwd(
    Q,
    K,
    V,
    Out,
    Lse,
    sm_scale,
    stride_qz,
    stride_qh,
    stride_qm,
    stride_qk,
    stride_kz,
    stride_kh,
    stride_kn,
    stride_kk,
    stride_vz,
    stride_vh,
    stride_vn,
    stride_vk,
    stride_oz,
    stride_oh,
    stride_om,
    stride_ok,
    seqlen_q,
    seqlen_k,
    BLOCK_M: tl.constexpr,
    BLOCK_N: tl.constexpr,
    HEAD_DIM: tl.constexpr,
    CAUSAL: tl.constexpr,
):
    start_m = tl.program_id(0)
    off_hz = tl.program_id(1)
    q_off = off_hz * stride_qh
    k_off = off_hz * stride_kh
    v_off = off_hz * stride_vh
    offs_m = start_m * BLOCK_M + tl.arange(0, BLOCK_M)
    offs_d = tl.arange(0, HEAD_DIM)
    offs_n = tl.arange(0, BLOCK_N)
    q_ptrs = Q + q_off + offs_m[:, None] * stride_qm + offs_d[None, :] * stride_qk
    k_ptrs = K + k_off + offs_d[:, None] * stride_kk + offs_n[None, :] * stride_kn
    v_ptrs = V + v_off + offs_n[:, None] * stride_vn + offs_d[None, :] * stride_vk
    m_i = tl.full([BLOCK_M], float("-inf"), dtype=tl.float32)
    l_i = tl.zeros([BLOCK_M], dtype=tl.float32) + 1.0
    acc = tl.zeros([BLOCK_M, HEAD_DIM], dtype=tl.float32)
    q = tl.load(q_ptrs)
    acc, l_i, m_i = _attn_fwd_inner(
        acc,
        l_i,
        m_i,
        q,
        k_ptrs,
        v_ptrs,
        sm_scale,
        stride_kn,
        stride_vn,
        start_m,
        seqlen_k,
        BLOCK_M,
        BLOCK_N,
        HEAD_DIM,
        CAUSAL,
    )
    acc = acc / l_i[:, None]
    lse = m_i + tl.math.log2(l_i) / 1.4426950408889634
    o_ptrs = (
        Out
        + off_hz * stride_oh
        + offs_m[:, None] * stride_om
        + offs_d[None, :] * stride_ok
    )
    tl.store(o_ptrs, acc.to(Out.dtype.element_ty))
    tl.store(Lse + off_hz * seqlen_q + offs_m, lse)

# config = {"BLOCK_M": 256, "BLOCK_N": 16, "HEAD_DIM": 256, "arch": "sm_100", "causal": false, "dtype": "fp16", "num_stages": 2, "num_warps": 16}
# arch = sm_100


// ===== COMPILED SASS (sm_100a) =====

	.target	sm_100a

	.elftype	@"ET_EXEC"


//--------------------- .note.nv.tkinfo           --------------------------
	.section	.note.nv.tkinfo,"",@"SHT_NOTE"
	.sectionflags	@"SHF_NOTE_NV_TKINFO"
	.tkinfo
        /*0018*/ 	.word	0x00000081
        /*0030*/ 	.string	""
        /*0030*/ 	.string	"ptxas-blackwell"
        /*0030*/ 	.string	"Cuda compilation tools, release 12.9, V12.9.86"
        /*0030*/ 	.string	"Build cuda_12.9.r12.9/compiler.36037853_0"
        /*0030*/ 	.string	"-v  -suppress-debug-info  -lineinfo  -arch sm_100a "



//--------------------- .note.nv.cuver            --------------------------
	.section	.note.nv.cuver,"",@"SHT_NOTE"
	.sectionflags	@"SHF_NOTE_NV_CUVER"
        /*0018*/ 	.short	0x0001
        /*001a*/ 	.short	0x0064
        /*001c*/ 	.short	0x0001
        /*001e*/ 	.short	0x0000
        /*0020*/ 	.short	0x0001
        /*0022*/ 	.short	0x0000


//--------------------- .nv.info                  --------------------------
	.section	.nv.info,"",@"SHT_CUDA_INFO"
	.align	4


	//----- nvinfo : EIATTR_REGCOUNT
	.align		4
        /*0000*/ 	.byte	0x04, 0x2f
        /*0002*/ 	.short	(.L_2 - .L_1)
	.align		4
.L_1:
        /*0004*/ 	.word	index@(attn_fwd)
        /*0008*/ 	.word	0x00000040


	//----- nvinfo : EIATTR_FRAME_SIZE
	.align		4
.L_2:
        /*000c*/ 	.byte	0x04, 0x11
        /*000e*/ 	.short	(.L_4 - .L_3)
	.align		4
.L_3:
        /*0010*/ 	.word	index@(attn_fwd)
        /*0014*/ 	.word	0x00000360


	//----- nvinfo : EIATTR_MIN_STACK_SIZE
	.align		4
.L_4:
        /*0018*/ 	.byte	0x04, 0x12
        /*001a*/ 	.short	(.L_6 - .L_5)
	.align		4
.L_5:
        /*001c*/ 	.word	index@(attn_fwd)
        /*0020*/ 	.word	0x00000360
.L_6:


//--------------------- .nv.info.attn_fwd         --------------------------
	.section	.nv.info.attn_fwd,"",@"SHT_CUDA_INFO"
	.sectionflags	@""
	.align	4


	//----- nvinfo : EIATTR_CUDA_API_VERSION
	.align		4
        /*0000*/ 	.byte	0x04, 0x37
        /*0002*/ 	.short	(.L_8 - .L_7)
.L_7:
        /*0004*/ 	.word	0x00000081


	//----- nvinfo : EIATTR_KPARAM_INFO
	.align		4
.L_8:
        /*0008*/ 	.byte	0x04, 0x17
        /*000a*/ 	.short	(.L_10 - .L_9)
.L_9:
        /*000c*/ 	.word	0x00000000
        /*0010*/ 	.short	0x0019
        /*0012*/ 	.short	0x0080
        /*0014*/ 	.byte	0x00, 0xf4, 0x21, 0x00


	//----- nvinfo : EIATTR_KPARAM_INFO
	.align		4
.L_10:
        /*0018*/ 	.byte	0x04, 0x17
        /*001a*/ 	.short	(.L_12 - .L_11)
.L_11:
        /*001c*/ 	.word	0x00000000
        /*0020*/ 	.short	0x0018
        /*0022*/ 	.short	0x0078
        /*0024*/ 	.byte	0x00, 0xf4, 0x21, 0x00


	//----- nvinfo : EIATTR_KPARAM_INFO
	.align		4
.L_12:
        /*0028*/ 	.byte	0x04, 0x17
        /*002a*/ 	.short	(.L_14 - .L_13)
.L_13:
        /*002c*/ 	.word	0x00000000
        /*0030*/ 	.short	0x0017
        /*0032*/ 	.short	0x0070
        /*0034*/ 	.byte	0x00, 0xf0, 0x11, 0x00


	//----- nvinfo : EIATTR_KPARAM_INFO
	.align		4
.L_14:
        /*0038*/ 	.byte	0x04, 0x17
        /*003a*/ 	.short	(.L_16 - .L_15)
.L_15:
        /*003c*/ 	.word	0x00000000
        /*0040*/ 	.short	0x0016
        /*0042*/ 	.short	0x006c
        /*0044*/ 	.byte	0x00, 0xf0, 0x11, 0x00


	//----- nvinfo : EIATTR_KPARAM_INFO
	.align		4
.L_16:
        /*0048*/ 	.byte	0x04, 0x17
        /*004a*/ 	.short	(.L_18 - .L_17)
.L_17:
        /*004c*/ 	.word	0x00000000
        /*0050*/ 	.short	0x0015
        /*0052*/ 	.short	0x0068
        /*0054*/ 	.byte	0x00, 0xf0, 0x11, 0x00


	//----- nvinfo : EIATTR_KPARAM_INFO
	.align		4
.L_18:
        /*0058*/ 	.byte	0x04, 0x17
        /*005a*/ 	.short	(.L_20 - .L_19)
.L_19:
        /*005c*/ 	.word	0x00000000
        /*0060*/ 	.short	0x0014
        /*0062*/ 	.short	0x0064
        /*0064*/ 	.byte	0x00, 0xf0, 0x11, 0x00


	//----- nvinfo : EIATTR_KPARAM_INFO
	.align		4
.L_20:
        /*0068*/ 	.byte	0x04, 0x17
        /*006a*/ 	.short	(.L_22 - .L_21)
.L_21:
        /*006c*/ 	.word	0x00000000
        /*0070*/ 	.short	0x0013
        /*0072*/ 	.short	0x0060
        /*0074*/ 	.byte	0x00, 0xf0, 0x11, 0x00


	//----- nvinfo : EIATTR_KPARAM_INFO
	.align		4
.L_22:
        /*0078*/ 	.byte	0x04, 0x17
        /*007a*/ 	.short	(.L_24 - .L_23)
.L_23:
        /*007c*/ 	.word	0x00000000
        /*0080*/ 	.short	0x0012
        /*0082*/ 	.short	0x005c
        /*0084*/ 	.byte	0x00, 0xf0, 0x11, 0x00


	//----- nvinfo : EIATTR_KPARAM_INFO
	.align		4
.L_24:
        /*0088*/ 	.byte	0x04, 0x17
        /*008a*/ 	.short	(.L_26 - .L_25)
.L_25:
        /*008c*/ 	.word	0x00000000
        /*0090*/ 	.short	0x0011
        /*0092*/ 	.short	0x0058
        /*0094*/ 	.byte	0x00, 0xf0, 0x11, 0x00


	//----- nvinfo : EIATTR_KPARAM_INFO
	.align		4
.L_26:
        /*0098*/ 	.byte	0x04, 0x17
        /*009a*/ 	.short	(.L_28 - .L_27)
.L_27:
        /*009c*/ 	.word	0x00000000
        /*00a0*/ 	.short	0x0010
        /*00a2*/ 	.short	0x0054
        /*00a4*/ 	.byte	0x00, 0xf0, 0x11, 0x00


	//----- nvinfo : EIATTR_KPARAM_INFO
	.align		4
.L_28:
        /*00a8*/ 	.byte	0x04, 0x17
        /*00aa*/ 	.short	(.L_30 - .L_29)
.L_29:
        /*00ac*/ 	.word	0x00000000
        /*00b0*/ 	.short	0x000f
        /*00b2*/ 	.short	0x0050
        /*00b4*/ 	.byte	0x00, 0xf0, 0x11, 0x00


	//----- nvinfo : EIATTR_KPARAM_INFO
	.align		4
.L_30:
        /*00b8*/ 	.byte	0x04, 0x17
        /*00ba*/ 	.short	(.L_32 - .L_31)
.L_31:
        /*00bc*/ 	.word	0x00000000
        /*00c0*/ 	.short	0x000e
        /*00c2*/ 	.short	0x004c
        /*00c4*/ 	.byte	0x00, 0xf0, 0x11, 0x00


	//----- nvinfo : EIATTR_KPARAM_INFO
	.align		4
.L_32:
        /*00c8*/ 	.byte	0x04, 0x17
        /*00ca*/ 	.short	(.L_34 - .L_33)
.L_33:
        /*00cc*/ 	.word	0x00000000
        /*00d0*/ 	.short	0x000d
        /*00d2*/ 	.short	0x0048
        /*00d4*/ 	.byte	0x00, 0xf0, 0x11, 0x00


	//----- nvinfo : EIATTR_KPARAM_INFO
	.align		4
.L_34:
        /*00d8*/ 	.byte	0x04, 0x17
        /*00da*/ 	.short	(.L_36 - .L_35)
.L_35:
        /*00dc*/ 	.word	0x00000000
        /*00e0*/ 	.short	0x000c
        /*00e2*/ 	.short	0x0044
        /*00e4*/ 	.byte	0x00, 0xf0, 0x11, 0x00


	//----- nvinfo : EIATTR_KPARAM_INFO
	.align		4
.L_36:
        /*00e8*/ 	.byte	0x04, 0x17
        /*00ea*/ 	.short	(.L_38 - .L_37)
.L_37:
        /*00ec*/ 	.word	0x00000000
        /*00f0*/ 	.short	0x000b
        /*00f2*/ 	.short	0x0040
        /*00f4*/ 	.byte	0x00, 0xf0, 0x11, 0x00


	//----- nvinfo : EIATTR_KPARAM_INFO
	.align		4
.L_38:
        /*00f8*/ 	.byte	0x04, 0x17
        /*00fa*/ 	.short	(.L_40 - .L_39)
.L_39:
        /*00fc*/ 	.word	0x00000000
        /*0100*/ 	.short	0x000a
        /*0102*/ 	.short	0x003c
        /*0104*/ 	.byte	0x00, 0xf0, 0x11, 0x00


	//----- nvinfo : EIATTR_KPARAM_INFO
	.align		4
.L_40:
        /*0108*/ 	.byte	0x04, 0x17
        /*010a*/ 	.short	(.L_42 - .L_41)
.L_41:
        /*010c*/ 	.word	0x00000000
        /*0110*/ 	.short	0x0009
        /*0112*/ 	.short	0x0038
        /*0114*/ 	.byte	0x00, 0xf0, 0x11, 0x00


	//----- nvinfo : EIATTR_KPARAM_INFO
	.align		4
.L_42:
        /*0118*/ 	.byte	0x04, 0x17
        /*011a*/ 	.short	(.L_44 - .L_43)
.L_43:
        /*011c*/ 	.word	0x00000000
        /*0120*/ 	.short	0x0008
        /*0122*/ 	.short	0x0034
        /*0124*/ 	.byte	0x00, 0xf0, 0x11, 0x00


	//----- nvinfo : EIATTR_KPARAM_INFO
	.align		4
.L_44:
        /*0128*/ 	.byte	0x04, 0x17
        /*012a*/ 	.short	(.L_46 - .L_45)
.L_45:
        /*012c*/ 	.word	0x00000000
        /*0130*/ 	.short	0x0007
        /*0132*/ 	.short	0x0030
        /*0134*/ 	.byte	0x00, 0xf0, 0x11, 0x00


	//----- nvinfo : EIATTR_KPARAM_INFO
	.align		4
.L_46:
        /*0138*/ 	.byte	0x04, 0x17
        /*013a*/ 	.short	(.L_48 - .L_47)
.L_47:
        /*013c*/ 	.word	0x00000000
        /*0140*/ 	.short	0x0006
        /*0142*/ 	.short	0x002c
        /*0144*/ 	.byte	0x00, 0xf0, 0x11, 0x00


	//----- nvinfo : EIATTR_KPARAM_INFO
	.align		4
.L_48:
        /*0148*/ 	.byte	0x04, 0x17
        /*014a*/ 	.short	(.L_50 - .L_49)
.L_49:
        /*014c*/ 	.word	0x00000000
        /*0150*/ 	.short	0x0005
        /*0152*/ 	.short	0x0028
        /*0154*/ 	.byte	0x00, 0xf0, 0x11, 0x00


	//----- nvinfo : EIATTR_KPARAM_INFO
	.align		4
.L_50:
        /*0158*/ 	.byte	0x04, 0x17
        /*015a*/ 	.short	(.L_52 - .L_51)
.L_51:
        /*015c*/ 	.word	0x00000000
        /*0160*/ 	.short	0x0004
        /*0162*/ 	.short	0x0020
        /*0164*/ 	.byte	0x00, 0xf4, 0x21, 0x00


	//----- nvinfo : EIATTR_KPARAM_INFO
	.align		4
.L_52:
        /*0168*/ 	.byte	0x04, 0x17
        /*016a*/ 	.short	(.L_54 - .L_53)
.L_53:
        /*016c*/ 	.word	0x00000000
        /*0170*/ 	.short	0x0003
        /*0172*/ 	.short	0x0018
        /*0174*/ 	.byte	0x00, 0xf4, 0x21, 0x00


	//----- nvinfo : EIATTR_KPARAM_INFO
	.align		4
.L_54:
        /*0178*/ 	.byte	0x04, 0x17
        /*017a*/ 	.short	(.L_56 - .L_55)
.L_55:
        /*017c*/ 	.word	0x00000000
        /*0180*/ 	.short	0x0002
        /*0182*/ 	.short	0x0010
        /*0184*/ 	.byte	0x00, 0xf4, 0x21, 0x00


	//----- nvinfo : EIATTR_KPARAM_INFO
	.align		4
.L_56:
        /*0188*/ 	.byte	0x04, 0x17
        /*018a*/ 	.short	(.L_58 - .L_57)
.L_57:
        /*018c*/ 	.word	0x00000000
        /*0190*/ 	.short	0x0001
        /*0192*/ 	.short	0x0008
        /*0194*/ 	.byte	0x00, 0xf4, 0x21, 0x00


	//----- nvinfo : EIATTR_KPARAM_INFO
	.align		4
.L_58:
        /*0198*/ 	.byte	0x04, 0x17
        /*019a*/ 	.short	(.L_60 - .L_59)
.L_59:
        /*019c*/ 	.word	0x00000000
        /*01a0*/ 	.short	0x0000
        /*01a2*/ 	.short	0x0000
        /*01a4*/ 	.byte	0x00, 0xf4, 0x21, 0x00


	//----- nvinfo : EIATTR_SPARSE_MMA_MASK
	.align		4
.L_60:
        /*01a8*/ 	.byte	0x03, 0x50
        /*01aa*/ 	.short	0x0000


	//----- nvinfo : EIATTR_MAXREG_COUNT
	.align		4
        /*01ac*/ 	.byte	0x03, 0x1b
        /*01ae*/ 	.short	0x0080


	//----- nvinfo : EIATTR_NUM_BARRIERS
	.align		4
        /*01b0*/ 	.byte	0x02, 0x4c
        /*01b2*/ 	.byte	0x01
	.zero		1


	//----- nvinfo : EIATTR_ANNOTATIONS
	.align		4
        /*01b4*/ 	.byte	0x04, 0x55
        /*01b6*/ 	.short	(.L_62 - .L_61)


	//   ....[0]....
.L_61:
        /*01b8*/ 	.word	0x00000001
        /*01bc*/ 	.byte	0xa0, 0x04, 0x00, 0x00, 0x01, 0x00, 0x00, 0x00, 0xb0, 0x04, 0x00, 0x00, 0x01, 0x00, 0x00, 0x00
        /* <DEDUP_REMOVED lines=498> */
        /*20ec*/ 	.byte	0xc0, 0xd4, 0x00, 0x00, 0x01, 0x00, 0x00, 0x00, 0x80, 0xd8, 0x00, 0x00


	//----- nvinfo : EIATTR_COOP_GROUP_MASK_REGIDS
	.align		4
.L_62:
        /*20f8*/ 	.byte	0x04, 0x29
        /*20fa*/ 	.short	(.L_64 - .L_63)


	//   ....[0]....
.L_63:
        /*20fc*/ 	.word	0xffffffff


	//   ....[1]....
        /*2100*/ 	.word	0xffffffff


	//   ....[2]....
        /*2104*/ 	.word	0xffffffff


	//   ....[3]....
        /*2108*/ 	.word	0xffffffff


	//   ....[4]....
        /*210c*/ 	.word	0xffffffff


	//   ....[5]....
        /*2110*/ 	.word	0xffffffff


	//   ....[6]....
        /*2114*/ 	.word	0xffffffff


	//   ....[7]....
        /*2118*/ 	.word	0xffffffff


	//----- nvinfo : EIATTR_COOP_GROUP_INSTR_OFFSETS
	.align		4
.L_64:
        /*211c*/ 	.byte	0x04, 0x28
        /*211e*/ 	.short	(.L_66 - .L_65)


	//   ....[0]....
.L_65:
        /*2120*/ 	.word	0x00005750


	//   ....[1]....
        /*2124*/ 	.word	0x000057b0


	//   ....[2]....
        /*2128*/ 	.word	0x000057c0


	//   ....[3]....
        /*212c*/ 	.word	0x000057e0


	//   ....[4]....
        /*2130*/ 	.word	0x00006e00


	//   ....[5]....
        /*2134*/ 	.word	0x00006e10


	//   ....[6]....
        /*2138*/ 	.word	0x00006f70


	//   ....[7]....
        /*213c*/ 	.word	0x00006f80


	//----- nvinfo : EIATTR_VRC_CTA_INIT_COUNT
	.align		4
.L_66:
        /*2140*/ 	.byte	0x02, 0x4a
	.zero		1
	.zero		1


	//----- nvinfo : EIATTR_EXIT_INSTR_OFFSETS
	.align		4
        /*2144*/ 	.byte	0x04, 0x1c
        /*2146*/ 	.short	(.L_68 - .L_67)


	//   ....[0]....
.L_67:
        /*2148*/ 	.word	0x0000d870


	//   ....[1]....
        /*214c*/ 	.word	0x0000d8b0


	//----- nvinfo : EIATTR_REQNTID
	.align		4
.L_68:
        /*2150*/ 	.byte	0x04, 0x10
        /*2152*/ 	.short	(.L_70 - .L_69)
.L_69:
        /*2154*/ 	.word	0x00000200
        /*2158*/ 	.word	0x00000001
        /*215c*/ 	.word	0x00000001


	//----- nvinfo : EIATTR_CBANK_PARAM_SIZE
	.align		4
.L_70:
        /*2160*/ 	.byte	0x03, 0x19
        /*2162*/ 	.short	0x0088


	//----- nvinfo : EIATTR_PARAM_CBANK
	.align		4
        /*2164*/ 	.byte	0x04, 0x0a
        /*2166*/ 	.short	(.L_72 - .L_71)
	.align		4
.L_71:
        /*2168*/ 	.word	index@(.nv.constant0.attn_fwd)
        /*216c*/ 	.short	0x0380
        /*216e*/ 	.short	0x0088


	//----- nvinfo : EIATTR_SW_WAR
	.align		4
.L_72:
        /*2170*/ 	.byte	0x04, 0x36
        /*2172*/ 	.short	(.L_74 - .L_73)
.L_73:
        /*2174*/ 	.word	0x00000008
.L_74:


//--------------------- .nv.compat                --------------------------
	.section	.nv.compat,"",@"SHT_CUDA_COMPAT_INFO"
	.align	4
        /*0000*/ 	.byte	0x02, 0x02, 0x01, 0x00, 0x02, 0x05, 0x05, 0x00, 0x02, 0x03, 0x00, 0x00, 0x02, 0x06, 0x01, 0x00


//--------------------- .nv.callgraph             --------------------------
	.section	.nv.callgraph,"",@"SHT_CUDA_CALLGRAPH"
	.align	4
	.sectionentsize	8
	.align		4
        /*0000*/ 	.word	0x00000000
	.align		4
        /*0004*/ 	.word	0xffffffff
	.align		4
        /*0008*/ 	.word	0x00000000
	.align		4
        /*000c*/ 	.word	0xfffffffe
	.align		4
        /*0010*/ 	.word	0x00000000
	.align		4
        /*0014*/ 	.word	0xfffffffd
	.align		4
        /*0018*/ 	.word	0x00000000
	.align		4
        /*001c*/ 	.word	0xfffffffc


//--------------------- .nv.constant4             --------------------------
	.section	.nv.constant4,"a",@progbits
	.align	8
	.align		8
.nv.constant4:
        /*0000*/ 	.dword	_$_str


//--------------------- .text.attn_fwd            --------------------------
	.section	.text.attn_fwd,"ax",@progbits
	.align	128
        .global         attn_fwd
        .type           attn_fwd,@function
        .size           attn_fwd,(.L_x_3 - attn_fwd)
        .other          attn_fwd,@"STO_CUDA_ENTRY STV_DEFAULT"
attn_fwd:
.text.attn_fwd:
[----:B------:R-:W0:Y:S01]  /*0000*/  LDC R1, c[0x0][0x37c] ;  /* 0x0000df00ff017b82 */ /* 0x000e220000000800 */
[----:B------:R-:W1:Y:S07]  /*0010*/  S2R R2, SR_TID.X ;  /* 0x0000000000027919 */ /* 0x000e6e0000002100 */
[----:B------:R-:W2:Y:S01]  /*0020*/  S2UR UR6, SR_CTAID.Y ;  /* 0x00000000000679c3 */ /* 0x000ea20000002600 */
[----:B------:R-:W2:Y:S01]  /*0030*/  LDCU.64 UR4, c[0x0][0x3b0] ;  /* 0x00007600ff0477ac */ /* 0x000ea20008000a00 */
[----:B0-----:R-:W-:Y:S01]  /*0040*/  VIADD R1, R1, 0xfffffca0 ;  /* 0xfffffca001017836 */ /* 0x001fe20000000000 */
[----:B------:R-:W0:Y:S01]  /*0050*/  S2R R0, SR_CTAID.X ;  /* 0x0000000000007919 */ /* 0x000e220000002500 */
[----:B------:R-:W3:Y:S04]  /*0060*/  LDCU.64 UR8, c[0x0][0x358] ;  /* 0x00006b00ff0877ac */ /* 0x000ee80008000a00 */
[----:B------:R-:W4:Y:S08]  /*0070*/  LDC R39, c[0x0][0x3b8] ;  /* 0x0000ee00ff277b82 */ /* 0x000f300000000800 */
[----:B------:R-:W5:Y:S01]  /*0080*/  LDC.64 R32, c[0x0][0x380] ;  /* 0x0000e000ff207b82 */ /* 0x000f620000000a00 */
[----:B--2---:R-:W-:-:S04]  /*0090*/  UIMAD UR4, UR6, UR4, URZ ;  /* 0x00000004060472a4 */ /* 0x004fc8000f8e02ff */
[----:B------:R-:W-:Y:S01]  /*00a0*/  USHF.L.U32 UR7, UR4, 0x1, URZ ;  /* 0x0000000104077899 */ /* 0x000fe200080006ff */
[----:B-1----:R-:W-:Y:S02]  /*00b0*/  LOP3.LUT R3, R2, 0xff, RZ, 0xc0, !PT ;  /* 0x000000ff02037812 */ /* 0x002fe400078ec0ff */
[----:B------:R-:W-:-:S03]  /*00c0*/  SHF.R.U32.HI R2, RZ, 0x8, R2 ;  /* 0x00000008ff027819 */ /* 0x000fc60000011602 */
[----:B0-----:R-:W-:Y:S01]  /*00d0*/  IMAD R0, R0, 0x100, R3 ;  /* 0x0000010000007824 */ /* 0x001fe200078e0203 */
[----:B------:R-:W-:-:S03]  /*00e0*/  SGXT.U32 R2, R2, 0x1 ;  /* 0x000000010202781a */ /* 0x000fc60000000000 */
[----:B------:R-:W-:Y:S01]  /*00f0*/  IMAD R0, R0, UR5, RZ ;  /* 0x0000000500007c24 */ /* 0x000fe2000f8e02ff */
[----:B------:R-:W-:Y:S01]  /*0100*/  UIMAD.WIDE UR4, UR4, 0x2, URZ ;  /* 0x00000002040478a5 */ /* 0x000fe2000f8e02ff */
[----:B----4-:R-:W-:Y:S02]  /*0110*/  IMAD R6, R2, R39, RZ ;  /* 0x0000002702067224 */ /* 0x010fe400078e02ff */
[C---:B------:R-:W-:Y:S02]  /*0120*/  IMAD.SHL.U32 R3, R0.reuse, 0x2, RZ ;  /* 0x0000000200037824 */ /* 0x040fe400078e00ff */
[----:B------:R-:W-:-:S03]  /*0130*/  IMAD.HI R0, R0, 0x2, RZ ;  /* 0x0000000200007827 */ /* 0x000fc600078e02ff */
[----:B-----5:R-:W-:Y:S01]  /*0140*/  IADD3 R32, P0, P1, R3, UR7, R32 ;  /* 0x0000000703207c10 */ /* 0x020fe2000f91e020 */
[C---:B------:R-:W-:Y:S01]  /*0150*/  IMAD R8, R39.reuse, 0x2, R6 ;  /* 0x0000000227087824 */ /* 0x040fe200078e0206 */
[----:B------:R-:W-:Y:S01]  /*0160*/  UMOV UR4, 0x400 ;  /* 0x0000040000047882 */ /* 0x000fe20000000000 */
[----:B------:R-:W0:Y:S01]  /*0170*/  LDCU UR7, c[0x0][0x3f0] ;  /* 0x00007e00ff0777ac */ /* 0x000e220008000800 */
[----:B------:R-:W-:Y:S02]  /*0180*/  IADD3.X R33, PT, PT, R0, UR5, R33, P0, P1 ;  /* 0x0000000500217c10 */ /* 0x000fe400087e2421 */
[C---:B------:R-:W-:Y:S02]  /*0190*/  LEA R2, P0, R6.reuse, R32, 0x1 ;  /* 0x0000002006027211 */ /* 0x040fe400078008ff */
[----:B------:R-:W-:Y:S02]  /*01a0*/  LEA R0, R39, R8, 0x1 ;  /* 0x0000000827007211 */ /* 0x000fe400078e08ff */
[----:B------:R-:W-:-:S02]  /*01b0*/  LEA.HI.X.SX32 R3, R6, R33, 0x1, P0 ;  /* 0x0000002106037211 */ /* 0x000fc400000f0eff */
[-C--:B------:R-:W-:Y:S01]  /*01c0*/  LEA R6, P0, R0, R32.reuse, 0x1 ;  /* 0x0000002000067211 */ /* 0x080fe200078008ff */
[C---:B------:R-:W-:Y:S01]  /*01d0*/  IMAD R12, R39.reuse, 0x2, R0 ;  /* 0x00000002270c7824 */ /* 0x040fe200078e0200 */
[-C--:B------:R-:W-:Y:S01]  /*01e0*/  LEA R4, P1, R8, R32.reuse, 0x1 ;  /* 0x0000002008047211 */ /* 0x080fe200078208ff */
[----:B---3--:R1:W2:Y:S01]  /*01f0*/  LDG.E.U16 R20, desc[UR8][R2.64] ;  /* 0x0000000802147981 */ /* 0x0082a2000c1e1500 */
[-C--:B------:R-:W-:Y:S01]  /*0200*/  LEA.HI.X.SX32 R7, R0, R33.reuse, 0x1, P0 ;  /* 0x0000002100077211 */ /* 0x080fe200000f0eff */
[C---:B------:R-:W-:Y:S01]  /*0210*/  IMAD R0, R39.reuse, 0x2, R12 ;  /* 0x0000000227007824 */ /* 0x040fe200078e020c */
[-C--:B------:R-:W-:Y:S02]  /*0220*/  LEA.HI.X.SX32 R5, R8, R33.reuse, 0x1, P1 ;  /* 0x0000002108057211 */ /* 0x080fe400008f0eff */
[-C--:B------:R-:W-:Y:S01]  /*0230*/  LEA R8, P0, R12, R32.reuse, 0x1 ;  /* 0x000000200c087211 */ /* 0x080fe200078008ff */
[----:B------:R-:W-:Y:S01]  /*0240*/  IMAD R14, R39, 0x2, R0 ;  /* 0x00000002270e7824 */ /* 0x000fe200078e0200 */
[----:B------:R-:W-:Y:S01]  /*0250*/  LEA R10, P1, R0, R32, 0x1 ;  /* 0x00000020000a7211 */ /* 0x000fe200078208ff */
[----:B------:R3:W4:Y:S01]  /*0260*/  LDG.E.U16 R15, desc[UR8][R4.64] ;  /* 0x00000008040f7981 */ /* 0x000722000c1e1500 */
[----:B------:R-:W-:-:S02]  /*0270*/  LEA.HI.X.SX32 R9, R12, R33, 0x1, P0 ;  /* 0x000000210c097211 */ /* 0x000fc400000f0eff */
[-C--:B------:R-:W-:Y:S01]  /*0280*/  LEA.HI.X.SX32 R11, R0, R33.reuse, 0x1, P1 ;  /* 0x00000021000b7211 */ /* 0x080fe200008f0eff */
[----:B------:R5:W4:Y:S01]  /*0290*/  LDG.E.U16 R17, desc[UR8][R6.64] ;  /* 0x0000000806117981 */ /* 0x000b22000c1e1500 */
[CC--:B------:R-:W-:Y:S01]  /*02a0*/  LEA R12, P0, R14.reuse, R32.reuse, 0x1 ;  /* 0x000000200e0c7211 */ /* 0x0c0fe200078008ff */
[C---:B------:R-:W-:Y:S02]  /*02b0*/  IMAD R0, R39.reuse, 0x2, R14 ;  /* 0x0000000227007824 */ /* 0x040fe400078e020e */
[----:B------:R0:W4:Y:S01]  /*02c0*/  LDG.E.U16 R24, desc[UR8][R8.64] ;  /* 0x0000000808187981 */ /* 0x000122000c1e1500 */
[----:B------:R-:W-:Y:S02]  /*02d0*/  LEA.HI.X.SX32 R13, R14, R33, 0x1, P0 ;  /* 0x000000210e0d7211 */ /* 0x000fe400000f0eff */
[----:B-1----:R-:W-:Y:S01]  /*02e0*/  LEA R2, P0, R0, R32, 0x1 ;  /* 0x0000002000027211 */ /* 0x002fe200078008ff */
[----:B------:R1:W4:Y:S01]  /*02f0*/  LDG.E.U16 R19, desc[UR8][R10.64] ;  /* 0x000000080a137981 */ /* 0x000322000c1e1500 */
[----:B------:R-:W-:-:S02]  /*0300*/  LEA R14, R39, R0, 0x1 ;  /* 0x00000000270e7211 */ /* 0x000fc400078e08ff */
[----:B------:R-:W-:Y:S01]  /*0310*/  LEA.HI.X.SX32 R3, R0, R33, 0x1, P0 ;  /* 0x0000002100037211 */ /* 0x000fe200000f0eff */
[----:B------:R0:W4:Y:S01]  /*0320*/  LDG.E.U16 R18, desc[UR8][R12.64] ;  /* 0x000000080c127981 */ /* 0x000122000c1e1500 */
[----:B---3--:R-:W-:-:S03]  /*0330*/  LEA R4, P0, R14, R32, 0x1 ;  /* 0x000000200e047211 */ /* 0x008fc600078008ff */
[----:B------:R3:W4:Y:S01]  /*0340*/  LDG.E.U16 R23, desc[UR8][R2.64] ;  /* 0x0000000802177981 */ /* 0x000722000c1e1500 */
[----:B------:R-:W-:-:S05]  /*0350*/  LEA.HI.X.SX32 R5, R14, R33, 0x1, P0 ;  /* 0x000000210e057211 */ /* 0x000fca00000f0eff */
[----:B------:R0:W4:Y:S01]  /*0360*/  LDG.E.U16 R22, desc[UR8][R4.64] ;  /* 0x0000000804167981 */ /* 0x000122000c1e1500 */
[----:B------:R-:W-:-:S04]  /*0370*/  IMAD R0, R39, 0x2, R14 ;  /* 0x0000000227007824 */ /* 0x000fc800078e020e */
[----:B------:R-:W-:Y:S01]  /*0380*/  IMAD R16, R39, 0x2, R0 ;  /* 0x0000000227107824 */ /* 0x000fe200078e0200 */
[----:B-----5:R-:W-:-:S04]  /*0390*/  LEA R6, P1, R0, R32, 0x1 ;  /* 0x0000002000067211 */ /* 0x020fc800078208ff */
[----:B------:R-:W-:Y:S01]  /*03a0*/  LEA.HI.X.SX32 R7, R0, R33, 0x1, P1 ;  /* 0x0000002100077211 */ /* 0x000fe200008f0eff */
[----:B------:R-:W-:Y:S01]  /*03b0*/  IMAD R0, R39, 0x2, R16 ;  /* 0x0000000227007824 */ /* 0x000fe200078e0210 */
[----:B0-----:R-:W-:-:S03]  /*03c0*/  LEA R8, P0, R16, R32, 0x1 ;  /* 0x0000002010087211 */ /* 0x001fc600078008ff */
[----:B------:R-:W5:Y:S01]  /*03d0*/  LDG.E.U16 R27, desc[UR8][R6.64] ;  /* 0x00000008061b7981 */ /* 0x000f62000c1e1500 */
[----:B------:R-:W-:Y:S01]  /*03e0*/  LEA.HI.X.SX32 R9, R16, R33, 0x1, P0 ;  /* 0x0000002110097211 */ /* 0x000fe200000f0eff */
[----:B------:R-:W-:Y:S01]  /*03f0*/  IMAD R16, R39, 0x2, R0 ;  /* 0x0000000227107824 */ /* 0x000fe200078e0200 */
[----:B-1----:R-:W-:-:S03]  /*0400*/  LEA R10, P0, R0, R32, 0x1 ;  /* 0x00000020000a7211 */ /* 0x002fc600078008ff */
[----:B------:R0:W5:Y:S01]  /*0410*/  LDG.E.U16 R21, desc[UR8][R8.64] ;  /* 0x0000000808157981 */ /* 0x000162000c1e1500 */
[-C--:B------:R-:W-:Y:S02]  /*0420*/  LEA.HI.X.SX32 R11, R0, R33.reuse, 0x1, P0 ;  /* 0x00000021000b7211 */ /* 0x080fe400000f0eff */
[C---:B------:R-:W-:Y:S02]  /*0430*/  LEA R0, R39.reuse, R16, 0x1 ;  /* 0x0000001027007211 */ /* 0x040fe400078e08ff */
[-C--:B------:R-:W-:Y:S02]  /*0440*/  LEA R12, P0, R16, R32.reuse, 0x1 ;  /* 0x00000020100c7211 */ /* 0x080fe400078008ff */
[----:B------:R-:W-:Y:S01]  /*0450*/  LEA R14, P1, R0, R32, 0x1 ;  /* 0x00000020000e7211 */ /* 0x000fe200078208ff */
[----:B---3--:R-:W-:Y:S01]  /*0460*/  IMAD R2, R39, 0x2, R0 ;  /* 0x0000000227027824 */ /* 0x008fe200078e0200 */
[----:B------:R-:W-:-:S04]  /*0470*/  LEA.HI.X.SX32 R13, R16, R33, 0x1, P0 ;  /* 0x00000021100d7211 */ /* 0x000fc800000f0eff */
[----:B------:R-:W-:Y:S01]  /*0480*/  LEA R16, P0, R2, R32, 0x1 ;  /* 0x0000002002107211 */ /* 0x000fe200078008ff */
[----:B------:R-:W3:Y:S04]  /*0490*/  LDG.E.U16 R26, desc[UR8][R12.64] ;  /* 0x000000080c1a7981 */ /* 0x000ee8000c1e1500 */
[----:B--2---:R1:W-:Y:S04]  /*04a0*/  STL [R1+0xc4], R20 ;  /* 0x0000c41401007387 */ /* 0x0043e80000100800 */
[----:B----4-:R2:W-:Y:S04]  /*04b0*/  STL [R1+0xc0], R15 ;  /* 0x0000c00f01007387 */ /* 0x0105e80000100800 */
[----:B-1----:R-:W4:Y:S01]  /*04c0*/  LDG.E.U16 R20, desc[UR8][R10.64] ;  /* 0x000000080a147981 */ /* 0x002f22000c1e1500 */
[----:B--2---:R-:W-:Y:S01]  /*04d0*/  LEA.HI.X.SX32 R15, R0, R33, 0x1, P1 ;  /* 0x00000021000f7211 */ /* 0x004fe200008f0eff */
[----:B------:R-:W-:-:S02]  /*04e0*/  IMAD R0, R39, 0x2, R2 ;  /* 0x0000000227007824 */ /* 0x000fc400078e0202 */
[----:B------:R1:W-:Y:S02]  /*04f0*/  STL [R1+0x104], R17 ;  /* 0x0001041101007387 */ /* 0x0003e40000100800 */
[C---:B------:R-:W-:Y:S02]  /*0500*/  IMAD R4, R39.reuse, 0x2, R0 ;  /* 0x0000000227047824 */ /* 0x040fe400078e0200 */
[----:B------:R2:W3:Y:S01]  /*0510*/  LDG.E.U16 R25, desc[UR8][R14.64] ;  /* 0x000000080e197981 */ /* 0x0004e2000c1e1500 */
[-C--:B-1----:R-:W-:Y:S02]  /*0520*/  LEA.HI.X.SX32 R17, R2, R33.reuse, 0x1, P0 ;  /* 0x0000002102117211 */ /* 0x082fe400000f0eff */
[CC--:B0-----:R-:W-:Y:S01]  /*0530*/  LEA R8, P0, R0.reuse, R32.reuse, 0x1 ;  /* 0x0000002000087211 */ /* 0x0c1fe200078008ff */
[----:B------:R0:W-:Y:S03]  /*0540*/  STL [R1+0x124], R24 ;  /* 0x0001241801007387 */ /* 0x0001e60000100800 */
[----:B------:R-:W-:Y:S01]  /*0550*/  LEA.HI.X.SX32 R9, R0, R33, 0x1, P0 ;  /* 0x0000002100097211 */ /* 0x000fe200000f0eff */
[----:B------:R-:W-:Y:S01]  /*0560*/  IMAD R0, R39, 0x2, R4 ;  /* 0x0000000227007824 */ /* 0x000fe200078e0204 */
[----:B------:R-:W-:Y:S04]  /*0570*/  STL [R1+0xb4], R19 ;  /* 0x0000b41301007387 */ /* 0x000fe80000100800 */
[----:B------:R1:W-:Y:S01]  /*0580*/  STL [R1+0xb0], R18 ;  /* 0x0000b01201007387 */ /* 0x0003e20000100800 */
[----:B------:R-:W-:-:S03]  /*0590*/  LEA R2, P1, R0, R32, 0x1 ;  /* 0x0000002000027211 */ /* 0x000fc600078208ff */
[----:B0-----:R0:W3:Y:S01]  /*05a0*/  LDG.E.U16 R24, desc[UR8][R16.64] ;  /* 0x0000000810187981 */ /* 0x0010e2000c1e1500 */
[-C--:B------:R-:W-:Y:S02]  /*05b0*/  LEA.HI.X.SX32 R3, R0, R33.reuse, 0x1, P1 ;  /* 0x0000002100037211 */ /* 0x080fe400008f0eff */
[C---:B-1----:R-:W-:Y:S01]  /*05c0*/  LEA R18, P0, R4.reuse, R32, 0x1 ;  /* 0x0000002004127211 */ /* 0x042fe200078008ff */
[----:B------:R1:W-:Y:S03]  /*05d0*/  STL [R1+0x100], R23 ;  /* 0x0001001701007387 */ /* 0x0003e60000100800 */
[----:B------:R-:W-:Y:S01]  /*05e0*/  LEA.HI.X.SX32 R19, R4, R33, 0x1, P0 ;  /* 0x0000002104137211 */ /* 0x000fe200000f0eff */
[----:B------:R0:W-:Y:S04]  /*05f0*/  STL [R1+0x120], R22 ;  /* 0x0001201601007387 */ /* 0x0001e80000100800 */
[----:B------:R-:W3:Y:S04]  /*0600*/  LDG.E.U16 R15, desc[UR8][R2.64] ;  /* 0x00000008020f7981 */ /* 0x000ee8000c1e1500 */
[----:B-1----:R1:W3:Y:S04]  /*0610*/  LDG.E.U16 R23, desc[UR8][R8.64] ;  /* 0x0000000808177981 */ /* 0x0022e8000c1e1500 */
[----:B0-----:R-:W3:Y:S01]  /*0620*/  LDG.E.U16 R22, desc[UR8][R18.64] ;  /* 0x0000000812167981 */ /* 0x001ee2000c1e1500 */
[----:B------:R-:W-:-:S04]  /*0630*/  LEA R6, R39, R0, 0x1 ;  /* 0x0000000027067211 */ /* 0x000fc800078e08ff */
[----:B------:R-:W-:Y:S01]  /*0640*/  LEA R4, P0, R6, R32, 0x1 ;  /* 0x0000002006047211 */ /* 0x000fe200078008ff */
[----:B------:R-:W-:-:S03]  /*0650*/  IMAD R0, R39, 0x2, R6 ;  /* 0x0000000227007824 */ /* 0x000fc600078e0206 */
[----:B------:R-:W-:Y:S01]  /*0660*/  LEA.HI.X.SX32 R5, R6, R33, 0x1, P0 ;  /* 0x0000002106057211 */ /* 0x000fe200000f0eff */
[----:B--2---:R-:W-:Y:S01]  /*0670*/  IMAD R14, R39, 0x2, R0 ;  /* 0x00000002270e7824 */ /* 0x004fe200078e0200 */
[----:B------:R-:W-:-:S04]  /*0680*/  LEA R6, P0, R0, R32, 0x1 ;  /* 0x0000002000067211 */ /* 0x000fc800078008ff */
[----:B------:R-:W-:Y:S01]  /*0690*/  LEA.HI.X.SX32 R7, R0, R33, 0x1, P0 ;  /* 0x0000002100077211 */ /* 0x000fe200000f0eff */
[----:B------:R-:W-:Y:S01]  /*06a0*/  IMAD R0, R39, 0x2, R14 ;  /* 0x0000000227007824 */ /* 0x000fe200078e020e */
[----:B------:R-:W-:-:S03]  /*06b0*/  LEA R12, P0, R14, R32, 0x1 ;  /* 0x000000200e0c7211 */ /* 0x000fc600078008ff */
[C---:B------:R-:W-:Y:S01]  /*06c0*/  IMAD R16, R39.reuse, 0x2, R0 ;  /* 0x0000000227107824 */ /* 0x040fe200078e0200 */
[-C--:B------:R-:W-:Y:S01]  /*06d0*/  LEA R10, P1, R0, R32.reuse, 0x1 ;  /* 0x00000020000a7211 */ /* 0x080fe200078208ff */
[----:B-----5:R-:W-:Y:S01]  /*06e0*/  STL [R1+0xa4], R27 ;  /* 0x0000a41b01007387 */ /* 0x020fe20000100800 */
[-C--:B------:R-:W-:Y:S02]  /*06f0*/  LEA.HI.X.SX32 R13, R14, R33.reuse, 0x1, P0 ;  /* 0x000000210e0d7211 */ /* 0x080fe400000f0eff */
[-C--:B------:R-:W-:Y:S01]  /*0700*/  LEA.HI.X.SX32 R11, R0, R33.reuse, 0x1, P1 ;  /* 0x00000021000b7211 */ /* 0x080fe200008f0eff */
[----:B------:R0:W-:Y:S01]  /*0710*/  STL [R1+0xa0], R21 ;  /* 0x0000a01501007387 */ /* 0x0001e20000100800 */
[C---:B-1----:R-:W-:Y:S02]  /*0720*/  LEA R8, P0, R16.reuse, R32, 0x1 ;  /* 0x0000002010087211 */ /* 0x042fe400078008ff */
[----:B------:R-:W-:Y:S01]  /*0730*/  LEA R0, R39, R16, 0x1 ;  /* 0x0000001027007211 */ /* 0x000fe200078e08ff */
[----:B------:R-:W2:Y:S01]  /*0740*/  LDG.E.U16 R17, desc[UR8][R12.64] ;  /* 0x000000080c117981 */ /* 0x000ea2000c1e1500 */
[----:B------:R-:W-:-:S03]  /*0750*/  LEA.HI.X.SX32 R9, R16, R33, 0x1, P0 ;  /* 0x0000002110097211 */ /* 0x000fc600000f0eff */
[----:B------:R-:W5:Y:S04]  /*0760*/  LDG.E.U16 R19, desc[UR8][R10.64] ;  /* 0x000000080a137981 */ /* 0x000f68000c1e1500 */
[----:B0-----:R0:W2:Y:S01]  /*0770*/  LDG.E.U16 R21, desc[UR8][R4.64] ;  /* 0x0000000804157981 */ /* 0x0010a2000c1e1500 */
[----:B------:R-:W-:-:S03]  /*0780*/  IMAD R14, R39, 0x2, R0 ;  /* 0x00000002270e7824 */ /* 0x000fc600078e0200 */
[----:B------:R-:W5:Y:S01]  /*0790*/  LDG.E.U16 R18, desc[UR8][R8.64] ;  /* 0x0000000808127981 */ /* 0x000f62000c1e1500 */
[----:B0-----:R-:W-:-:S04]  /*07a0*/  LEA R4, P0, R0, R32, 0x1 ;  /* 0x0000002000047211 */ /* 0x001fc800078008ff */
[----:B------:R-:W-:Y:S01]  /*07b0*/  LEA.HI.X.SX32 R5, R0, R33, 0x1, P0 ;  /* 0x0000002100057211 */ /* 0x000fe200000f0eff */
[----:B------:R-:W-:Y:S01]  /*07c0*/  IMAD R0, R39, 0x2, R14 ;  /* 0x0000000227007824 */ /* 0x000fe200078e020e */
[----:B------:R-:W-:-:S03]  /*07d0*/  LEA R2, P0, R14, R32, 0x1 ;  /* 0x000000200e027211 */ /* 0x000fc600078008ff */
[----:B------:R-:W-:Y:S01]  /*07e0*/  IMAD R16, R39, 0x2, R0 ;  /* 0x0000000227107824 */ /* 0x000fe200078e0200 */
[----:B------:R0:W5:Y:S01]  /*07f0*/  LDG.E.U16 R12, desc[UR8][R4.64] ;  /* 0x00000008040c7981 */ /* 0x000162000c1e1500 */
[----:B------:R-:W-:-:S05]  /*0800*/  LEA.HI.X.SX32 R3, R14, R33, 0x1, P0 ;  /* 0x000000210e037211 */ /* 0x000fca00000f0eff */
[----:B------:R-:W5:Y:S01]  /*0810*/  LDG.E.U16 R11, desc[UR8][R2.64] ;  /* 0x00000008020b7981 */ /* 0x000f62000c1e1500 */
[----:B0-----:R-:W-:-:S04]  /*0820*/  LEA R4, P0, R16, R32, 0x1 ;  /* 0x0000002010047211 */ /* 0x001fc800078008ff */
[----:B------:R-:W-:-:S05]  /*0830*/  LEA.HI.X.SX32 R5, R16, R33, 0x1, P0 ;  /* 0x0000002110057211 */ /* 0x000fca00000f0eff */
[----:B------:R-:W5:Y:S04]  /*0840*/  LDG.E.U16 R14, desc[UR8][R4.64] ;  /* 0x00000008040e7981 */ /* 0x000f68000c1e1500 */
[----:B----4-:R0:W-:Y:S04]  /*0850*/  STL [R1+0xfc], R20 ;  /* 0x0000fc1401007387 */ /* 0x0101e80000100800 */
[----:B0-----:R0:W4:Y:S04]  /*0860*/  LDG.E.U16 R20, desc[UR8][R6.64] ;  /* 0x0000000806147981 */ /* 0x001128000c1e1500 */
[----:B---3--:R-:W-:Y:S01]  /*0870*/  STL [R1+0x11c], R26 ;  /* 0x00011c1a01007387 */ /* 0x008fe20000100800 */
[----:B0-----:R-:W-:-:S03]  /*0880*/  LEA R6, P1, R0, R32, 0x1 ;  /* 0x0000002000067211 */ /* 0x001fc600078208ff */
[----:B------:R-:W-:Y:S01]  /*0890*/  STL [R1+0x94], R25 ;  /* 0x0000941901007387 */ /* 0x000fe20000100800 */
[----:B------:R-:W-:Y:S01]  /*08a0*/  LEA.HI.X.SX32 R7, R0, R33, 0x1, P1 ;  /* 0x0000002100077211 */ /* 0x000fe200008f0eff */
[----:B------:R-:W-:-:S05]  /*08b0*/  IMAD R0, R39, 0x2, R16 ;  /* 0x0000000227007824 */ /* 0x000fca00078e0210 */
[C---:B------:R-:W-:Y:S01]  /*08c0*/  LEA R2, P0, R0.reuse, R32, 0x1 ;  /* 0x0000002000027211 */ /* 0x040fe200078008ff */
[----:B------:R-:W-:Y:S03]  /*08d0*/  STL [R1+0x90], R24 ;  /* 0x0000901801007387 */ /* 0x000fe60000100800 */
[----:B------:R-:W-:-:S05]  /*08e0*/  LEA.HI.X.SX32 R3, R0, R33, 0x1, P0 ;  /* 0x0000002100037211 */ /* 0x000fca00000f0eff */
[----:B------:R-:W3:Y:S04]  /*08f0*/  LDG.E.U16 R13, desc[UR8][R2.64] ;  /* 0x00000008020d7981 */ /* 0x000ee8000c1e1500 */
[----:B------:R-:W-:Y:S04]  /*0900*/  STL [R1+0xf4], R23 ;  /* 0x0000f41701007387 */ /* 0x000fe80000100800 */
[----:B------:R-:W-:Y:S04]  /*0910*/  STL [R1+0x118], R22 ;  /* 0x0001181601007387 */ /* 0x000fe80000100800 */
[----:B------:R0:W-:Y:S04]  /*0920*/  STL [R1+0x84], R15 ;  /* 0x0000840f01007387 */ /* 0x0001e80000100800 */
[----:B0-----:R0:W3:Y:S01]  /*0930*/  LDG.E.U16 R15, desc[UR8][R6.64] ;  /* 0x00000008060f7981 */ /* 0x0010e2000c1e1500 */
[----:B------:R-:W-:-:S05]  /*0940*/  LEA R8, R39, R0, 0x1 ;  /* 0x0000000027087211 */ /* 0x000fca00078e08ff */
[----:B------:R-:W-:Y:S01]  /*0950*/  IMAD R0, R39, 0x2, R8 ;  /* 0x0000000227007824 */ /* 0x000fe200078e0208 */
[----:B------:R-:W-:-:S03]  /*0960*/  LEA R4, P0, R8, R32, 0x1 ;  /* 0x0000002008047211 */ /* 0x000fc600078008ff */
[C---:B------:R-:W-:Y:S01]  /*0970*/  IMAD R10, R39.reuse, 0x2, R0 ;  /* 0x00000002270a7824 */ /* 0x040fe200078e0200 */
[-C--:B0-----:R-:W-:Y:S02]  /*0980*/  LEA R6, P1, R0, R32.reuse, 0x1 ;  /* 0x0000002000067211 */ /* 0x081fe400078208ff */
[-C--:B------:R-:W-:Y:S02]  /*0990*/  LEA.HI.X.SX32 R5, R8, R33.reuse, 0x1, P0 ;  /* 0x0000002108057211 */ /* 0x080fe400000f0eff */
[----:B------:R-:W-:Y:S01]  /*09a0*/  LEA.HI.X.SX32 R7, R0, R33, 0x1, P1 ;  /* 0x0000002100077211 */ /* 0x000fe200008f0eff */
[----:B------:R-:W-:Y:S01]  /*09b0*/  IMAD R0, R39, 0x2, R10 ;  /* 0x0000000227007824 */ /* 0x000fe200078e020a */
[----:B------:R-:W-:-:S03]  /*09c0*/  LEA R2, P0, R10, R32, 0x1 ;  /* 0x000000200a027211 */ /* 0x000fc600078008ff */
[----:B------:R-:W-:Y:S01]  /*09d0*/  IMAD R8, R39, 0x2, R0 ;  /* 0x0000000227087824 */ /* 0x000fe200078e0200 */
[----:B------:R-:W-:Y:S01]  /*09e0*/  LEA.HI.X.SX32 R3, R10, R33, 0x1, P0 ;  /* 0x000000210a037211 */ /* 0x000fe200000f0eff */
[----:B------:R-:W3:Y:S04]  /*09f0*/  LDG.E.U16 R9, desc[UR8][R6.64] ;  /* 0x0000000806097981 */ /* 0x000ee8000c1e1500 */
[----:B--2---:R-:W-:Y:S04]  /*0a00*/  STL [R1+0x80], R21 ;  /* 0x0000801501007387 */ /* 0x004fe80000100800 */
[----:B------:R-:W2:Y:S04]  /*0a10*/  LDG.E.U16 R16, desc[UR8][R2.64] ;  /* 0x0000000802107981 */ /* 0x000ea8000c1e1500 */
[----:B----4-:R-:W-:Y:S04]  /*0a20*/  STL [R1+0xf0], R20 ;  /* 0x0000f01401007387 */ /* 0x010fe80000100800 */
[----:B------:R0:W-:Y:S04]  /*0a30*/  STL [R1+0x114], R17 ;  /* 0x0001141101007387 */ /* 0x0001e80000100800 */
[----:B0-----:R0:W4:Y:S02]  /*0a40*/  LDG.E.U16 R17, desc[UR8][R4.64] ;  /* 0x0000000804117981 */ /* 0x001124000c1e1500 */
[----:B0-----:R-:W-:-:S04]  /*0a50*/  LEA R4, P0, R0, R32, 0x1 ;  /* 0x0000002000047211 */ /* 0x001fc800078008ff */
[----:B------:R-:W-:Y:S02]  /*0a60*/  LEA.HI.X.SX32 R5, R0, R33, 0x1, P0 ;  /* 0x0000002100057211 */ /* 0x000fe400000f0eff */
[C---:B------:R-:W-:Y:S01]  /*0a70*/  LEA R0, R39.reuse, R8, 0x1 ;  /* 0x0000000827007211 */ /* 0x040fe200078e08ff */
[----:B-----5:R-:W-:Y:S01]  /*0a80*/  STL [R1+0x74], R19 ;  /* 0x0000741301007387 */ /* 0x020fe20000100800 */
[-C--:B------:R-:W-:Y:S02]  /*0a90*/  LEA R2, P0, R8, R32.reuse, 0x1 ;  /* 0x0000002008027211 */ /* 0x080fe400078008ff */
[----:B------:R-:W-:Y:S01]  /*0aa0*/  LEA R6, P1, R0, R32, 0x1 ;  /* 0x0000002000067211 */ /* 0x000fe200078208ff */
[----:B------:R-:W-:Y:S01]  /*0ab0*/  STL [R1+0x70], R18 ;  /* 0x0000701201007387 */ /* 0x000fe20000100800 */
[----:B------:R-:W-:-:S03]  /*0ac0*/  IMAD R10, R39, 0x2, R0 ;  /* 0x00000002270a7824 */ /* 0x000fc600078e0200 */
[----:B------:R0:W-:Y:S01]  /*0ad0*/  STL [R1+0xec], R12 ;  /* 0x0000ec0c01007387 */ /* 0x0001e20000100800 */
[-C--:B------:R-:W-:Y:S02]  /*0ae0*/  LEA.HI.X.SX32 R3, R8, R33.reuse, 0x1, P0 ;  /* 0x0000002108037211 */ /* 0x080fe400000f0eff */
[----:B------:R-:W-:Y:S01]  /*0af0*/  LEA.HI.X.SX32 R7, R0, R33, 0x1, P1 ;  /* 0x0000002100077211 */ /* 0x000fe200008f0eff */
[----:B------:R-:W-:Y:S01]  /*0b00*/  IMAD R0, R39, 0x2, R10 ;  /* 0x0000000227007824 */ /* 0x000fe200078e020a */
[----:B0-----:R0:W5:Y:S04]  /*0b10*/  LDG.E.U16 R12, desc[UR8][R4.64] ;  /* 0x00000008040c7981 */ /* 0x001168000c1e1500 */
[----:B------:R1:W-:Y:S01]  /*0b20*/  STL [R1+0x110], R11 ;  /* 0x0001100b01007387 */ /* 0x0003e20000100800 */
[----:B0-----:R-:W-:-:S03]  /*0b30*/  LEA R4, P0, R10, R32, 0x1 ;  /* 0x000000200a047211 */ /* 0x001fc600078008ff */
[----:B---3--:R0:W-:Y:S01]  /*0b40*/  STL [R1+0x64], R15 ;  /* 0x0000640f01007387 */ /* 0x0081e20000100800 */
[----:B------:R-:W-:-:S03]  /*0b50*/  LEA.HI.X.SX32 R5, R10, R33, 0x1, P0 ;  /* 0x000000210a057211 */ /* 0x000fc600000f0eff */
[----:B-1----:R1:W3:Y:S04]  /*0b60*/  LDG.E.U16 R11, desc[UR8][R2.64] ;  /* 0x00000008020b7981 */ /* 0x0022e8000c1e1500 */
[----:B0-----:R-:W3:Y:S01]  /*0b70*/  LDG.E.U16 R15, desc[UR8][R6.64] ;  /* 0x00000008060f7981 */ /* 0x001ee2000c1e1500 */
[----:B-1----:R-:W-:-:S03]  /*0b80*/  LEA R2, P0, R0, R32, 0x1 ;  /* 0x0000002000027211 */ /* 0x002fc600078008ff */
[----:B------:R0:W-:Y:S01]  /*0b90*/  STL [R1+0x60], R14 ;  /* 0x0000600e01007387 */ /* 0x0001e20000100800 */
[----:B------:R-:W-:-:S03]  /*0ba0*/  LEA.HI.X.SX32 R3, R0, R33, 0x1, P0 ;  /* 0x0000002100037211 */ /* 0x000fc600000f0eff */
[----:B------:R1:W-:Y:S04]  /*0bb0*/  STL [R1+0xe4], R13 ;  /* 0x0000e40d01007387 */ /* 0x0003e80000100800 */
[----:B0-----:R0:W3:Y:S04]  /*0bc0*/  LDG.E.U16 R14, desc[UR8][R4.64] ;  /* 0x00000008040e7981 */ /* 0x0010e8000c1e1500 */
[----:B-1----:R1:W3:Y:S01]  /*0bd0*/  LDG.E.U16 R13, desc[UR8][R2.64] ;  /* 0x00000008020d7981 */ /* 0x0022e2000c1e1500 */
[----:B------:R-:W-:-:S04]  /*0be0*/  IMAD R8, R39, 0x2, R0 ;  /* 0x0000000227087824 */ /* 0x000fc800078e0200 */
[----:B------:R-:W-:Y:S01]  /*0bf0*/  IMAD R0, R39, 0x2, R8 ;  /* 0x0000000227007824 */ /* 0x000fe200078e0208 */
[----:B0-----:R-:W-:-:S04]  /*0c00*/  LEA R4, P0, R8, R32, 0x1 ;  /* 0x0000002008047211 */ /* 0x001fc800078008ff */
[----:B------:R-:W-:Y:S02]  /*0c10*/  LEA R6, P1, R0, R32, 0x1 ;  /* 0x0000002000067211 */ /* 0x000fe400078208ff */
[C---:B------:R-:W-:Y:S02]  /*0c20*/  LEA R10, R39.reuse, R0, 0x1 ;  /* 0x00000000270a7211 */ /* 0x040fe400078e08ff */
[-C--:B------:R-:W-:Y:S02]  /*0c30*/  LEA.HI.X.SX32 R5, R8, R33.reuse, 0x1, P0 ;  /* 0x0000002108057211 */ /* 0x080fe400000f0eff */
[----:B------:R-:W-:Y:S01]  /*0c40*/  LEA.HI.X.SX32 R7, R0, R33, 0x1, P1 ;  /* 0x0000002100077211 */ /* 0x000fe200008f0eff */
[----:B------:R-:W-:Y:S01]  /*0c50*/  IMAD R0, R39, 0x2, R10 ;  /* 0x0000000227007824 */ /* 0x000fe200078e020a */
[----:B-1----:R-:W-:-:S04]  /*0c60*/  LEA R2, P0, R10, R32, 0x1 ;  /* 0x000000200a027211 */ /* 0x002fc800078008ff */
[----:B------:R-:W-:Y:S01]  /*0c70*/  LEA.HI.X.SX32 R3, R10, R33, 0x1, P0 ;  /* 0x000000210a037211 */ /* 0x000fe200000f0eff */
[----:B------:R-:W-:Y:S01]  /*0c80*/  IMAD R8, R39, 0x2, R0 ;  /* 0x0000000227087824 */ /* 0x000fe200078e0200 */
[----:B----4-:R0:W-:Y:S04]  /*0c90*/  STL [R1+0x10c], R17 ;  /* 0x00010c1101007387 */ /* 0x0101e80000100800 */
[----:B------:R1:W-:Y:S04]  /*0ca0*/  STL [R1+0x54], R9 ;  /* 0x0000540901007387 */ /* 0x0003e80000100800 */
[----:B0-----:R0:W4:Y:S04]  /*0cb0*/  LDG.E.U16 R17, desc[UR8][R4.64] ;  /* 0x0000000804117981 */ /* 0x001128000c1e1500 */
[----:B-1----:R1:W4:Y:S01]  /*0cc0*/  LDG.E.U16 R9, desc[UR8][R6.64] ;  /* 0x0000000806097981 */ /* 0x002322000c1e1500 */
[----:B0-----:R-:W-:-:S03]  /*0cd0*/  LEA R4, P0, R0, R32, 0x1 ;  /* 0x0000002000047211 */ /* 0x001fc600078008ff */
[----:B--2---:R0:W-:Y:S01]  /*0ce0*/  STL [R1+0x50], R16 ;  /* 0x0000501001007387 */ /* 0x0041e20000100800 */
[----:B------:R-:W-:Y:S01]  /*0cf0*/  LEA.HI.X.SX32 R5, R0, R33, 0x1, P0 ;  /* 0x0000002100057211 */ /* 0x000fe200000f0eff */
[C---:B------:R-:W-:Y:S02]  /*0d00*/  IMAD R0, R39.reuse, 0x2, R8 ;  /* 0x0000000227007824 */ /* 0x040fe400078e0208 */
[----:B0-----:R0:W2:Y:S02]  /*0d10*/  LDG.E.U16 R16, desc[UR8][R2.64] ;  /* 0x0000000802107981 */ /* 0x0010a4000c1e1500 */
[----:B------:R-:W-:Y:S01]  /*0d20*/  IMAD R10, R39, 0x2, R0 ;  /* 0x00000002270a7824 */ /* 0x000fe200078e0200 */
[-C--:B-1----:R-:W-:Y:S01]  /*0d30*/  LEA R6, P1, R0, R32.reuse, 0x1 ;  /* 0x0000002000067211 */ /* 0x082fe200078208ff */
[----:B-----5:R1:W-:Y:S01]  /*0d40*/  STL [R1+0xe0], R12 ;  /* 0x0000e00c01007387 */ /* 0x0203e20000100800 */
[----:B0-----:R-:W-:-:S03]  /*0d50*/  LEA R2, P0, R8, R32, 0x1 ;  /* 0x0000002008027211 */ /* 0x001fc600078008ff */
[----:B-1----:R0:W5:Y:S01]  /*0d60*/  LDG.E.U16 R12, desc[UR8][R4.64] ;  /* 0x00000008040c7981 */ /* 0x002162000c1e1500 */
[-C--:B------:R-:W-:Y:S02]  /*0d70*/  LEA.HI.X.SX32 R3, R8, R33.reuse, 0x1, P0 ;  /* 0x0000002108037211 */ /* 0x080fe400000f0eff */
[----:B------:R-:W-:Y:S02]  /*0d80*/  LEA.HI.X.SX32 R7, R0, R33, 0x1, P1 ;  /* 0x0000002100077211 */ /* 0x000fe400008f0eff */
[----:B------:R-:W-:Y:S01]  /*0d90*/  LEA R0, R39, R10, 0x1 ;  /* 0x0000000a27007211 */ /* 0x000fe200078e08ff */
[----:B---3--:R1:W-:Y:S01]  /*0da0*/  STL [R1+0x108], R11 ;  /* 0x0001080b01007387 */ /* 0x0083e20000100800 */
[----:B0-----:R-:W-:-:S03]  /*0db0*/  LEA R4, P0, R10, R32, 0x1 ;  /* 0x000000200a047211 */ /* 0x001fc600078008ff */
[----:B------:R0:W-:Y:S01]  /*0dc0*/  STL [R1+0x4c], R15 ;  /* 0x00004c0f01007387 */ /* 0x0001e20000100800 */
        /* <DEDUP_REMOVED lines=11> */
[----:B0-----:R-:W-:-:S03]  /*0e80*/  LEA R4, P0, R8, R32, 0x1 ;  /* 0x0000002008047211 */ /* 0x001fc600078008ff */
[C---:B------:R-:W-:Y:S01]  /*0e90*/  IMAD R0, R39.reuse, 0x2, R10 ;  /* 0x0000000227007824 */ /* 0x040fe200078e020a */
[-C--:B------:R-:W-:Y:S02]  /*0ea0*/  LEA R6, P1, R10, R32.reuse, 0x1 ;  /* 0x000000200a067211 */ /* 0x080fe400078208ff */
[-C--:B------:R-:W-:Y:S01]  /*0eb0*/  LEA.HI.X.SX32 R5, R8, R33.reuse, 0x1, P0 ;  /* 0x0000002108057211 */ /* 0x080fe200000f0eff */
[C---:B------:R-:W-:Y:S01]  /*0ec0*/  IMAD R8, R39.reuse, 0x2, R0 ;  /* 0x0000000227087824 */ /* 0x040fe200078e0200 */
[----:B-1----:R-:W-:Y:S02]  /*0ed0*/  LEA R2, P0, R0, R32, 0x1 ;  /* 0x0000002000027211 */ /* 0x002fe400078008ff */
[-C--:B------:R-:W-:Y:S02]  /*0ee0*/  LEA.HI.X.SX32 R7, R10, R33.reuse, 0x1, P1 ;  /* 0x000000210a077211 */ /* 0x080fe400008f0eff */
[----:B------:R-:W-:Y:S01]  /*0ef0*/  LEA.HI.X.SX32 R3, R0, R33, 0x1, P0 ;  /* 0x0000002100037211 */ /* 0x000fe200000f0eff */
[----:B------:R0:W3:Y:S01]  /*0f00*/  LDG.E.U16 R10, desc[UR8][R4.64] ;  /* 0x00000008040a7981 */ /* 0x0000e2000c1e1500 */
[----:B------:R-:W-:-:S02]  /*0f10*/  LEA R0, R39, R8, 0x1 ;  /* 0x0000000827007211 */ /* 0x000fc400078e08ff */
[----:B0-----:R-:W-:-:S04]  /*0f20*/  LEA R4, P0, R8, R32, 0x1 ;  /* 0x0000002008047211 */ /* 0x001fc800078008ff */
[----:B------:R-:W-:Y:S01]  /*0f30*/  LEA.HI.X.SX32 R5, R8, R33, 0x1, P0 ;  /* 0x0000002108057211 */ /* 0x000fe200000f0eff */
[----:B----4-:R-:W-:Y:S04]  /*0f40*/  STL [R1+0xf8], R17 ;  /* 0x0000f81101007387 */ /* 0x010fe80000100800 */
[----:B------:R0:W-:Y:S04]  /*0f50*/  STL [R1+0x40], R9 ;  /* 0x0000400901007387 */ /* 0x0001e80000100800 */
[----:B0-----:R0:W4:Y:S04]  /*0f60*/  LDG.E.U16 R9, desc[UR8][R6.64] ;  /* 0x0000000806097981 */ /* 0x001128000c1e1500 */
[----:B--2---:R1:W-:Y:S01]  /*0f70*/  STL [R1+0x3c], R16 ;  /* 0x00003c1001007387 */ /* 0x0043e20000100800 */
[----:B0-----:R-:W-:-:S03]  /*0f80*/  IMAD R7, R39, 0x2, R0 ;  /* 0x0000000227077824 */ /* 0x001fc600078e0200 */
[----:B-1----:R0:W2:Y:S01]  /*0f90*/  LDG.E.U16 R16, desc[UR8][R2.64] ;  /* 0x0000000802107981 */ /* 0x0020a2000c1e1500 */
[----:B------:R-:W-:Y:S01]  /*0fa0*/  IMAD R8, R39, 0x2, R7 ;  /* 0x0000000227087824 */ /* 0x000fe200078e0207 */
[-C--:B------:R-:W-:Y:S02]  /*0fb0*/  LEA R6, P1, R7, R32.reuse, 0x1 ;  /* 0x0000002007067211 */ /* 0x080fe400078208ff */
[----:B-----5:R1:W-:Y:S01]  /*0fc0*/  STL [R1+0xd4], R12 ;  /* 0x0000d40c01007387 */ /* 0x0203e20000100800 */
[----:B0-----:R-:W-:-:S03]  /*0fd0*/  LEA R2, P0, R0, R32, 0x1 ;  /* 0x0000002000027211 */ /* 0x001fc600078008ff */
[----:B-1----:R0:W5:Y:S01]  /*0fe0*/  LDG.E.U16 R12, desc[UR8][R4.64] ;  /* 0x00000008040c7981 */ /* 0x002162000c1e1500 */
[-C--:B------:R-:W-:Y:S01]  /*0ff0*/  LEA.HI.X.SX32 R3, R0, R33.reuse, 0x1, P0 ;  /* 0x0000002100037211 */ /* 0x080fe200000f0eff */
[----:B------:R-:W-:Y:S01]  /*1000*/  IMAD R0, R39, 0x2, R8 ;  /* 0x0000000227007824 */ /* 0x000fe200078e0208 */
[----:B------:R-:W-:Y:S01]  /*1010*/  LEA.HI.X.SX32 R7, R7, R33, 0x1, P1 ;  /* 0x0000002107077211 */ /* 0x000fe200008f0eff */
[----:B---3--:R1:W-:Y:S01]  /*1020*/  STL [R1+0xe8], R11 ;  /* 0x0000e80b01007387 */ /* 0x0083e20000100800 */
[----:B0-----:R-:W-:-:S03]  /*1030*/  LEA R4, P0, R8, R32, 0x1 ;  /* 0x0000002008047211 */ /* 0x001fc600078008ff */
[----:B------:R0:W-:Y:S01]  /*1040*/  STL [R1+0x34], R15 ;  /* 0x0000340f01007387 */ /* 0x0001e20000100800 */
[----:B------:R-:W-:-:S03]  /*1050*/  LEA.HI.X.SX32 R5, R8, R33, 0x1, P0 ;  /* 0x0000002108057211 */ /* 0x000fc600000f0eff */
[----:B-1----:R1:W3:Y:S04]  /*1060*/  LDG.E.U16 R11, desc[UR8][R2.64] ;  /* 0x00000008020b7981 */ /* 0x0022e8000c1e1500 */
[----:B0-----:R0:W3:Y:S01]  /*1070*/  LDG.E.U16 R15, desc[UR8][R6.64] ;  /* 0x00000008060f7981 */ /* 0x0010e2000c1e1500 */
[----:B-1----:R-:W-:-:S03]  /*1080*/  LEA R2, P0, R0, R32, 0x1 ;  /* 0x0000002000027211 */ /* 0x002fc600078008ff */
[----:B------:R1:W-:Y:S01]  /*1090*/  STL [R1+0x30], R14 ;  /* 0x0000300e01007387 */ /* 0x0003e20000100800 */
[----:B------:R-:W-:-:S03]  /*10a0*/  LEA.HI.X.SX32 R3, R0, R33, 0x1, P0 ;  /* 0x0000002100037211 */ /* 0x000fc600000f0eff */
[----:B------:R0:W-:Y:S04]  /*10b0*/  STL [R1+0xd0], R13 ;  /* 0x0000d00d01007387 */ /* 0x0001e80000100800 */
[----:B-1----:R1:W3:Y:S04]  /*10c0*/  LDG.E.U16 R14, desc[UR8][R4.64] ;  /* 0x00000008040e7981 */ /* 0x0022e8000c1e1500 */
[----:B0-----:R0:W3:Y:S01]  /*10d0*/  LDG.E.U16 R13, desc[UR8][R2.64] ;  /* 0x00000008020d7981 */ /* 0x0010e2000c1e1500 */
[----:B------:R-:W-:-:S05]  /*10e0*/  IMAD R8, R39, 0x2, R0 ;  /* 0x0000000227087824 */ /* 0x000fca00078e0200 */
[----:B------:R-:W-:Y:S02]  /*10f0*/  LEA R7, R39, R8, 0x1 ;  /* 0x0000000827077211 */ /* 0x000fe400078e08ff */
[----:B-1----:R-:W-:-:S03]  /*1100*/  LEA R4, P0, R8, R32, 0x1 ;  /* 0x0000002008047211 */ /* 0x002fc600078008ff */
[----:B------:R-:W-:Y:S01]  /*1110*/  IMAD R0, R39, 0x2, R7 ;  /* 0x0000000227007824 */ /* 0x000fe200078e0207 */
[-C--:B------:R-:W-:Y:S02]  /*1120*/  LEA R6, P1, R7, R32.reuse, 0x1 ;  /* 0x0000002007067211 */ /* 0x080fe400078208ff */
[-C--:B------:R-:W-:Y:S01]  /*1130*/  LEA.HI.X.SX32 R5, R8, R33.reuse, 0x1, P0 ;  /* 0x0000002108057211 */ /* 0x080fe200000f0eff */
[----:B------:R-:W-:Y:S01]  /*1140*/  IMAD R8, R39, 0x2, R0 ;  /* 0x0000000227087824 */ /* 0x000fe200078e0200 */
[CC--:B0-----:R-:W-:Y:S02]  /*1150*/  LEA R2, P0, R0.reuse, R32.reuse, 0x1 ;  /* 0x0000002000027211 */ /* 0x0c1fe400078008ff */
[-C--:B------:R-:W-:Y:S02]  /*1160*/  LEA.HI.X.SX32 R7, R7, R33.reuse, 0x1, P1 ;  /* 0x0000002107077211 */ /* 0x080fe400008f0eff */
[----:B------:R-:W-:Y:S01]  /*1170*/  LEA.HI.X.SX32 R3, R0, R33, 0x1, P0 ;  /* 0x0000002100037211 */ /* 0x000fe200000f0eff */
[----:B------:R-:W-:Y:S01]  /*1180*/  IMAD R0, R39, 0x2, R8 ;  /* 0x0000000227007824 */ /* 0x000fe200078e0208 */
[----:B------:R0:W-:Y:S04]  /*1190*/  STL [R1+0xd8], R10 ;  /* 0x0000d80a01007387 */ /* 0x0001e80000100800 */
[----:B0-----:R0:W3:Y:S02]  /*11a0*/  LDG.E.U16 R10, desc[UR8][R4.64] ;  /* 0x00000008040a7981 */ /* 0x0010e4000c1e1500 */
[----:B0-----:R-:W-:-:S04]  /*11b0*/  LEA R4, P0, R8, R32, 0x1 ;  /* 0x0000002008047211 */ /* 0x001fc800078008ff */
[----:B------:R-:W-:Y:S01]  /*11c0*/  LEA.HI.X.SX32 R5, R8, R33, 0x1, P0 ;  /* 0x0000002108057211 */ /* 0x000fe200000f0eff */
[----:B----4-:R0:W-:Y:S04]  /*11d0*/  STL [R1+0x2c], R9 ;  /* 0x00002c0901007387 */ /* 0x0101e80000100800 */
[----:B0-----:R0:W4:Y:S04]  /*11e0*/  LDG.E.U16 R9, desc[UR8][R6.64] ;  /* 0x0000000806097981 */ /* 0x001128000c1e1500 */
[----:B--2---:R1:W-:Y:S01]  /*11f0*/  STL [R1+0x24], R16 ;  /* 0x0000241001007387 */ /* 0x0043e20000100800 */
[----:B0-----:R-:W-:-:S05]  /*1200*/  IMAD R7, R39, 0x2, R0 ;  /* 0x0000000227077824 */ /* 0x001fca00078e0200 */
[----:B------:R-:W-:Y:S01]  /*1210*/  LEA R8, R39, R7, 0x1 ;  /* 0x0000000727087211 */ /* 0x000fe200078e08ff */
[----:B-1----:R0:W2:Y:S01]  /*1220*/  LDG.E.U16 R16, desc[UR8][R2.64] ;  /* 0x0000000802107981 */ /* 0x0020a2000c1e1500 */
[----:B------:R-:W-:-:S03]  /*1230*/  LEA R6, P1, R7, R32, 0x1 ;  /* 0x0000002007067211 */ /* 0x000fc600078208ff */
[----:B-----5:R1:W-:Y:S01]  /*1240*/  STL [R1+0xcc], R12 ;  /* 0x0000cc0c01007387 */ /* 0x0203e20000100800 */
[----:B0-----:R-:W-:-:S04]  /*1250*/  LEA R2, P0, R0, R32, 0x1 ;  /* 0x0000002000027211 */ /* 0x001fc800078008ff */
[-C--:B------:R-:W-:Y:S01]  /*1260*/  LEA.HI.X.SX32 R3, R0, R33.reuse, 0x1, P0 ;  /* 0x0000002100037211 */ /* 0x080fe200000f0eff */
[----:B-1----:R0:W5:Y:S01]  /*1270*/  LDG.E.U16 R12, desc[UR8][R4.64] ;  /* 0x00000008040c7981 */ /* 0x002162000c1e1500 */
[----:B------:R-:W-:Y:S01]  /*1280*/  IMAD R0, R39, 0x2, R8 ;  /* 0x0000000227007824 */ /* 0x000fe200078e0208 */
[-C--:B------:R-:W-:Y:S02]  /*1290*/  LEA.HI.X.SX32 R7, R7, R33.reuse, 0x1, P1 ;  /* 0x0000002107077211 */ /* 0x080fe400008f0eff */
[CC--:B0-----:R-:W-:Y:S01]  /*12a0*/  LEA R4, P0, R8.reuse, R32.reuse, 0x1 ;  /* 0x0000002008047211 */ /* 0x0c1fe200078008ff */
[----:B---3--:R0:W-:Y:S03]  /*12b0*/  STL [R1+0xc8], R11 ;  /* 0x0000c80b01007387 */ /* 0x0081e60000100800 */
[----:B------:R-:W-:Y:S01]  /*12c0*/  LEA.HI.X.SX32 R5, R8, R33, 0x1, P0 ;  /* 0x0000002108057211 */ /* 0x000fe200000f0eff */
[----:B------:R-:W-:Y:S01]  /*12d0*/  IMAD R8, R39, 0x2, R0 ;  /* 0x0000000227087824 */ /* 0x000fe200078e0200 */
[----:B------:R1:W-:Y:S04]  /*12e0*/  STL [R1+0x20], R15 ;  /* 0x0000200f01007387 */ /* 0x0003e80000100800 */
[----:B0-----:R0:W3:Y:S04]  /*12f0*/  LDG.E.U16 R11, desc[UR8][R2.64] ;  /* 0x00000008020b7981 */ /* 0x0010e8000c1e1500 */
[----:B-1----:R1:W3:Y:S01]  /*1300*/  LDG.E.U16 R15, desc[UR8][R6.64] ;  /* 0x00000008060f7981 */ /* 0x0022e2000c1e1500 */
[----:B0-----:R-:W-:-:S03]  /*1310*/  LEA R2, P0, R0, R32, 0x1 ;  /* 0x0000002000027211 */ /* 0x001fc600078008ff */
[----:B------:R0:W-:Y:S01]  /*1320*/  STL [R1+0x1c], R14 ;  /* 0x00001c0e01007387 */ /* 0x0001e20000100800 */
[----:B-1----:R-:W-:Y:S01]  /*1330*/  IMAD R7, R39, 0x2, R8 ;  /* 0x0000000227077824 */ /* 0x002fe200078e0208 */
[----:B------:R-:W-:-:S03]  /*1340*/  LEA.HI.X.SX32 R3, R0, R33, 0x1, P0 ;  /* 0x0000002100037211 */ /* 0x000fc600000f0eff */
[----:B------:R-:W-:Y:S01]  /*1350*/  IMAD R0, R39, 0x2, R7 ;  /* 0x0000000227007824 */ /* 0x000fe200078e0207 */
[----:B0-----:R0:W3:Y:S04]  /*1360*/  LDG.E.U16 R14, desc[UR8][R4.64] ;  /* 0x00000008040e7981 */ /* 0x0010e8000c1e1500 */
[----:B------:R1:W-:Y:S01]  /*1370*/  STL [R1+0xbc], R13 ;  /* 0x0000bc0d01007387 */ /* 0x0003e20000100800 */
[----:B0-----:R-:W-:-:S04]  /*1380*/  LEA R4, P0, R8, R32, 0x1 ;  /* 0x0000002008047211 */ /* 0x001fc800078008ff */
[----:B------:R-:W-:Y:S01]  /*1390*/  LEA.HI.X.SX32 R5, R8, R33, 0x1, P0 ;  /* 0x0000002108057211 */ /* 0x000fe200000f0eff */
[----:B-1----:R0:W3:Y:S02]  /*13a0*/  LDG.E.U16 R13, desc[UR8][R2.64] ;  /* 0x00000008020d7981 */ /* 0x0020e4000c1e1500 */
[----:B0-----:R-:W-:-:S04]  /*13b0*/  LEA R2, P0, R0, R32, 0x1 ;  /* 0x0000002000027211 */ /* 0x001fc800078008ff */
[----:B------:R-:W-:-:S05]  /*13c0*/  LEA.HI.X.SX32 R3, R0, R33, 0x1, P0 ;  /* 0x0000002100037211 */ /* 0x000fca00000f0eff */
[----:B------:R-:W3:Y:S01]  /*13d0*/  LDG.E.U16 R61, desc[UR8][R2.64] ;  /* 0x00000008023d7981 */ /* 0x000ee2000c1e1500 */
[----:B------:R-:W-:Y:S02]  /*13e0*/  LEA R6, P1, R7, R32, 0x1 ;  /* 0x0000002007067211 */ /* 0x000fe400078208ff */
[----:B------:R-:W-:Y:S02]  /*13f0*/  LEA R8, R39, R0, 0x1 ;  /* 0x0000000027087211 */ /* 0x000fe400078e08ff */
[----:B------:R-:W-:Y:S01]  /*1400*/  LEA.HI.X.SX32 R7, R7, R33, 0x1, P1 ;  /* 0x0000002107077211 */ /* 0x000fe200008f0eff */
[----:B------:R0:W-:Y:S02]  /*1410*/  STL [R1+0xb8], R10 ;  /* 0x0000b80a01007387 */ /* 0x0001e40000100800 */
[----:B------:R-:W-:Y:S02]  /*1420*/  IMAD R0, R39, 0x2, R8 ;  /* 0x0000000227007824 */ /* 0x000fe400078e0208 */
[----:B0-----:R0:W5:Y:S02]  /*1430*/  LDG.E.U16 R10, desc[UR8][R4.64] ;  /* 0x00000008040a7981 */ /* 0x001164000c1e1500 */
[----:B0-----:R-:W-:-:S04]  /*1440*/  LEA R4, P0, R8, R32, 0x1 ;  /* 0x0000002008047211 */ /* 0x001fc800078008ff */
[----:B------:R-:W-:Y:S02]  /*1450*/  LEA.HI.X.SX32 R5, R8, R33, 0x1, P0 ;  /* 0x0000002108057211 */ /* 0x000fe400000f0eff */
[----:B------:R-:W-:-:S04]  /*1460*/  LEA R2, P0, R0, R32, 0x1 ;  /* 0x0000002000027211 */ /* 0x000fc800078008ff */
[----:B------:R-:W-:Y:S01]  /*1470*/  LEA.HI.X.SX32 R3, R0, R33, 0x1, P0 ;  /* 0x0000002100037211 */ /* 0x000fe200000f0eff */
[----:B----4-:R0:W-:Y:S04]  /*1480*/  STL [R1+0x14], R9 ;  /* 0x0000140901007387 */ /* 0x0101e80000100800 */
[----:B0-----:R0:W4:Y:S02]  /*1490*/  LDG.E.U16 R9, desc[UR8][R6.64] ;  /* 0x0000000806097981 */ /* 0x001124000c1e1500 */
[C---:B0-----:R-:W-:Y:S02]  /*14a0*/  IMAD R7, R39.reuse, 0x2, R0 ;  /* 0x0000000227077824 */ /* 0x041fe400078e0200 */
[----:B--2---:R-:W-:Y:S02]  /*14b0*/  STL [R1+0x10], R16 ;  /* 0x0000101001007387 */ /* 0x004fe40000100800 */
[----:B------:R-:W-:Y:S01]  /*14c0*/  IMAD R8, R39, 0x2, R7 ;  /* 0x0000000227087824 */ /* 0x000fe200078e0207 */
[----:B------:R-:W-:-:S04]  /*14d0*/  LEA R6, P1, R7, R32, 0x1 ;  /* 0x0000002007067211 */ /* 0x000fc800078208ff */
[----:B------:R-:W-:-:S05]  /*14e0*/  LEA.HI.X.SX32 R7, R7, R33, 0x1, P1 ;  /* 0x0000002107077211 */ /* 0x000fca00008f0eff */
[----:B------:R-:W2:Y:S01]  /*14f0*/  LDG.E.U16 R60, desc[UR8][R6.64] ;  /* 0x00000008063c7981 */ /* 0x000ea2000c1e1500 */
[----:B------:R-:W-:-:S03]  /*1500*/  IMAD R0, R39, 0x2, R8 ;  /* 0x0000000227007824 */ /* 0x000fc600078e0208 */
[----:B---3--:R-:W-:Y:S04]  /*1510*/  STL [R1+0x244], R61 ;  /* 0x0002443d01007387 */ /* 0x008fe80000100800 */
[----:B-----5:R0:W-:Y:S04]  /*1520*/  STL [R1+0xac], R12 ;  /* 0x0000ac0c01007387 */ /* 0x0201e80000100800 */
[----:B0-----:R0:W3:Y:S02]  /*1530*/  LDG.E.U16 R12, desc[UR8][R4.64] ;  /* 0x00000008040c7981 */ /* 0x0010e4000c1e1500 */
[----:B0-----:R-:W-:-:S04]  /*1540*/  LEA R4, P0, R8, R32, 0x1 ;  /* 0x0000002008047211 */ /* 0x001fc800078008ff */
[----:B------:R-:W-:-:S05]  /*1550*/  LEA.HI.X.SX32 R5, R8, R33, 0x1, P0 ;  /* 0x0000002108057211 */ /* 0x000fca00000f0eff */
[----:B------:R-:W5:Y:S01]  /*1560*/  LDG.E.U16 R57, desc[UR8][R4.64] ;  /* 0x0000000804397981 */ /* 0x000f62000c1e1500 */
[----:B------:R-:W-:-:S03]  /*1570*/  LEA R8, R39, R0, 0x1 ;  /* 0x0000000027087211 */ /* 0x000fc600078e08ff */
[----:B------:R0:W-:Y:S02]  /*1580*/  STL [R1+0xa8], R11 ;  /* 0x0000a80b01007387 */ /* 0x0001e40000100800 */
[----:B------:R-:W-:-:S05]  /*1590*/  IMAD R7, R39, 0x2, R8 ;  /* 0x0000000227077824 */ /* 0x000fca00078e0208 */
[-C--:B------:R-:W-:Y:S01]  /*15a0*/  LEA R6, P1, R7, R32.reuse, 0x1 ;  /* 0x0000002007067211 */ /* 0x080fe200078208ff */
[----:B0-----:R0:W3:Y:S02]  /*15b0*/  LDG.E.U16 R11, desc[UR8][R2.64] ;  /* 0x00000008020b7981 */ /* 0x0010e4000c1e1500 */
[----:B0-----:R-:W-:-:S04]  /*15c0*/  LEA R2, P0, R0, R32, 0x1 ;  /* 0x0000002000027211 */ /* 0x001fc800078008ff */
[-C--:B------:R-:W-:Y:S01]  /*15d0*/  LEA.HI.X.SX32 R3, R0, R33.reuse, 0x1, P0 ;  /* 0x0000002100037211 */ /* 0x080fe200000f0eff */
[----:B------:R-:W-:Y:S01]  /*15e0*/  IMAD R0, R39, 0x2, R7 ;  /* 0x0000000227007824 */ /* 0x000fe200078e0207 */
[----:B------:R-:W-:-:S05]  /*15f0*/  LEA.HI.X.SX32 R7, R7, R33, 0x1, P1 ;  /* 0x0000002107077211 */ /* 0x000fca00008f0eff */
[----:B------:R-:W3:Y:S01]  /*1600*/  LDG.E.U16 R56, desc[UR8][R6.64] ;  /* 0x0000000806387981 */ /* 0x000ee2000c1e1500 */
[----:B------:R-:W-:-:S03]  /*1610*/  LEA R4, P0, R8, R32, 0x1 ;  /* 0x0000002008047211 */ /* 0x000fc600078008ff */
[----:B------:R-:W-:Y:S04]  /*1620*/  STL [R1+0xc], R15 ;  /* 0x00000c0f01007387 */ /* 0x000fe80000100800 */
[----:B------:R-:W-:Y:S01]  /*1630*/  STL [R1+0x4], R14 ;  /* 0x0000040e01007387 */ /* 0x000fe20000100800 */
[----:B------:R-:W-:Y:S01]  /*1640*/  LEA.HI.X.SX32 R5, R8, R33, 0x1, P0 ;  /* 0x0000002108057211 */ /* 0x000fe200000f0eff */
[----:B------:R-:W-:Y:S02]  /*1650*/  IMAD R8, R39, 0x2, R0 ;  /* 0x0000000227087824 */ /* 0x000fe400078e0200 */
[----:B--2---:R-:W-:Y:S04]  /*1660*/  STL [R1+0x248], R60 ;  /* 0x0002483c01007387 */ /* 0x004fe80000100800 */
[----:B-----5:R-:W-:Y:S04]  /*1670*/  STL [R1+0x24c], R57 ;  /* 0x00024c3901007387 */ /* 0x020fe80000100800 */
[----:B------:R-:W-:Y:S04]  /*1680*/  STL [R1+0x9c], R13 ;  /* 0x00009c0d01007387 */ /* 0x000fe80000100800 */
[----:B------:R0:W-:Y:S04]  /*1690*/  STL [R1+0x98], R10 ;  /* 0x0000980a01007387 */ /* 0x0001e80000100800 */
[----:B0-----:R0:W2:Y:S02]  /*16a0*/  LDG.E.U16 R10, desc[UR8][R2.64] ;  /* 0x00000008020a7981 */ /* 0x0010a4000c1e1500 */
[----:B0-----:R-:W-:-:S04]  /*16b0*/  LEA R2, P0, R0, R32, 0x1 ;  /* 0x0000002000027211 */ /* 0x001fc800078008ff */
[----:B------:R-:W-:Y:S01]  /*16c0*/  LEA.HI.X.SX32 R3, R0, R33, 0x1, P0 ;  /* 0x0000002100037211 */ /* 0x000fe200000f0eff */
[C---:B------:R-:W-:Y:S01]  /*16d0*/  IMAD R0, R39.reuse, 0x2, R8 ;  /* 0x0000000227007824 */ /* 0x040fe200078e0208 */
[----:B----4-:R0:W-:Y:S04]  /*16e0*/  STL [R1], R9 ;  /* 0x0000000901007387 */ /* 0x0101e80000100800 */
[----:B------:R-:W-:Y:S01]  /*16f0*/  LEA R7, R39, R0, 0x1 ;  /* 0x0000000027077211 */ /* 0x000fe200078e08ff */
[----:B------:R-:W4:Y:S04]  /*1700*/  LDG.E.U16 R55, desc[UR8][R2.64] ;  /* 0x0000000802377981 */ /* 0x000f28000c1e1500 */
[----:B0-----:R0:W5:Y:S01]  /*1710*/  LDG.E.U16 R9, desc[UR8][R4.64] ;  /* 0x0000000804097981 */ /* 0x001162000c1e1500 */
[----:B------:R-:W-:-:S02]  /*1720*/  LEA R6, P1, R7, R32, 0x1 ;  /* 0x0000002007067211 */ /* 0x000fc400078208ff */
[----:B0-----:R-:W-:-:S04]  /*1730*/  LEA R4, P0, R8, R32, 0x1 ;  /* 0x0000002008047211 */ /* 0x001fc800078008ff */
[-C--:B------:R-:W-:Y:S01]  /*1740*/  LEA.HI.X.SX32 R5, R8, R33.reuse, 0x1, P0 ;  /* 0x0000002108057211 */ /* 0x080fe200000f0eff */
[----:B------:R-:W-:Y:S01]  /*1750*/  IMAD R8, R39, 0x2, R7 ;  /* 0x0000000227087824 */ /* 0x000fe200078e0207 */
[----:B------:R-:W-:-:S05]  /*1760*/  LEA.HI.X.SX32 R7, R7, R33, 0x1, P1 ;  /* 0x0000002107077211 */ /* 0x000fca00008f0eff */
[----:B------:R-:W2:Y:S01]  /*1770*/  LDG.E.U16 R54, desc[UR8][R6.64] ;  /* 0x0000000806367981 */ /* 0x000ea2000c1e1500 */
[----:B------:R-:W-:-:S03]  /*1780*/  LEA R2, P0, R0, R32, 0x1 ;  /* 0x0000002000027211 */ /* 0x000fc600078008ff */
[----:B---3--:R-:W-:Y:S01]  /*1790*/  STL [R1+0x250], R56 ;  /* 0x0002503801007387 */ /* 0x008fe20000100800 */
[----:B------:R-:W-:-:S03]  /*17a0*/  LEA.HI.X.SX32 R3, R0, R33, 0x1, P0 ;  /* 0x0000002100037211 */ /* 0x000fc600000f0eff */
[----:B------:R0:W-:Y:S04]  /*17b0*/  STL [R1+0x8c], R12 ;  /* 0x00008c0c01007387 */ /* 0x0001e80000100800 */
[----:B0-----:R0:W3:Y:S02]  /*17c0*/  LDG.E.U16 R12, desc[UR8][R4.64] ;  /* 0x00000008040c7981 */ /* 0x0010e4000c1e1500 */
[----:B0-----:R-:W-:-:S04]  /*17d0*/  LEA R4, P0, R8, R32, 0x1 ;  /* 0x0000002008047211 */ /* 0x001fc800078008ff */
[----:B------:R-:W-:-:S05]  /*17e0*/  LEA.HI.X.SX32 R5, R8, R33, 0x1, P0 ;  /* 0x0000002108057211 */ /* 0x000fca00000f0eff */
[----:B------:R-:W3:Y:S01]  /*17f0*/  LDG.E.U16 R51, desc[UR8][R4.64] ;  /* 0x0000000804337981 */ /* 0x000ee2000c1e1500 */
[----:B------:R-:W-:-:S04]  /*1800*/  IMAD R0, R39, 0x2, R8 ;  /* 0x0000000227007824 */ /* 0x000fc800078e0208 */
[----:B------:R-:W-:-:S04]  /*1810*/  IMAD R8, R39, 0x2, R0 ;  /* 0x0000000227087824 */ /* 0x000fc800078e0200 */
[----:B------:R-:W-:-:S05]  /*1820*/  IMAD R7, R39, 0x2, R8 ;  /* 0x0000000227077824 */ /* 0x000fca00078e0208 */
[-C--:B------:R-:W-:Y:S01]  /*1830*/  LEA R6, P1, R7, R32.reuse, 0x1 ;  /* 0x0000002007067211 */ /* 0x080fe200078208ff */
[----:B----4-:R-:W-:Y:S04]  /*1840*/  STL [R1+0x254], R55 ;  /* 0x0002543701007387 */ /* 0x010fe80000100800 */
[----:B------:R0:W-:Y:S04]  /*1850*/  STL [R1+0x88], R11 ;  /* 0x0000880b01007387 */ /* 0x0001e80000100800 */
[----:B0-----:R0:W4:Y:S02]  /*1860*/  LDG.E.U16 R11, desc[UR8][R2.64] ;  /* 0x00000008020b7981 */ /* 0x001124000c1e1500 */
[----:B0-----:R-:W-:-:S04]  /*1870*/  LEA R2, P0, R0, R32, 0x1 ;  /* 0x0000002000027211 */ /* 0x001fc800078008ff */
[----:B------:R-:W-:Y:S02]  /*1880*/  LEA.HI.X.SX32 R3, R0, R33, 0x1, P0 ;  /* 0x0000002100037211 */ /* 0x000fe400000f0eff */
[C---:B------:R-:W-:Y:S01]  /*1890*/  LEA R4, P0, R8.reuse, R32, 0x1 ;  /* 0x0000002008047211 */ /* 0x040fe200078008ff */
[----:B--2---:R-:W-:Y:S01]  /*18a0*/  STL [R1+0x258], R54 ;  /* 0x0002583601007387 */ /* 0x004fe20000100800 */
[----:B------:R-:W-:Y:S02]  /*18b0*/  LEA R0, R39, R7, 0x1 ;  /* 0x0000000727007211 */ /* 0x000fe400078e08ff */
[-C--:B------:R-:W-:Y:S01]  /*18c0*/  LEA.HI.X.SX32 R5, R8, R33.reuse, 0x1, P0 ;  /* 0x0000002108057211 */ /* 0x080fe200000f0eff */
[----:B------:R0:W-:Y:S01]  /*18d0*/  STL [R1+0x7c], R10 ;  /* 0x00007c0a01007387 */ /* 0x0001e20000100800 */
[----:B------:R-:W-:-:S05]  /*18e0*/  LEA.HI.X.SX32 R7, R7, R33, 0x1, P1 ;  /* 0x0000002107077211 */ /* 0x000fca00008f0eff */
[----:B------:R-:W2:Y:S04]  /*18f0*/  LDG.E.U16 R50, desc[UR8][R6.64] ;  /* 0x0000000806327981 */ /* 0x000ea8000c1e1500 */
[----:B0-----:R0:W4:Y:S02]  /*1900*/  LDG.E.U16 R10, desc[UR8][R2.64] ;  /* 0x00000008020a7981 */ /* 0x001124000c1e1500 */
[----:B0-----:R-:W-:-:S04]  /*1910*/  LEA R2, P0, R0, R32, 0x1 ;  /* 0x0000002000027211 */ /* 0x001fc800078008ff */
[----:B------:R-:W-:-:S05]  /*1920*/  LEA.HI.X.SX32 R3, R0, R33, 0x1, P0 ;  /* 0x0000002100037211 */ /* 0x000fca00000f0eff */
[----:B------:R-:W4:Y:S01]  /*1930*/  LDG.E.U16 R49, desc[UR8][R2.64] ;  /* 0x0000000802317981 */ /* 0x000f22000c1e1500 */
[----:B------:R-:W-:-:S03]  /*1940*/  IMAD R8, R39, 0x2, R0 ;  /* 0x0000000227087824 */ /* 0x000fc600078e0200 */
[----:B---3--:R-:W-:Y:S04]  /*1950*/  STL [R1+0x25c], R51 ;  /* 0x00025c3301007387 */ /* 0x008fe80000100800 */
[----:B-----5:R0:W-:Y:S04]  /*1960*/  STL [R1+0x78], R9 ;  /* 0x0000780901007387 */ /* 0x0201e80000100800 */
[----:B0-----:R0:W3:Y:S02]  /*1970*/  LDG.E.U16 R9, desc[UR8][R4.64] ;  /* 0x0000000804097981 */ /* 0x0010e4000c1e1500 */
[----:B0-----:R-:W-:-:S04]  /*1980*/  LEA R4, P0, R8, R32, 0x1 ;  /* 0x0000002008047211 */ /* 0x001fc800078008ff */
[----:B------:R-:W-:-:S05]  /*1990*/  LEA.HI.X.SX32 R5, R8, R33, 0x1, P0 ;  /* 0x0000002108057211 */ /* 0x000fca00000f0eff */
[----:B------:R0:W5:Y:S01]  /*19a0*/  LDG.E.U16 R48, desc[UR8][R4.64] ;  /* 0x0000000804307981 */ /* 0x000162000c1e1500 */
[----:B------:R-:W-:-:S04]  /*19b0*/  IMAD R0, R39, 0x2, R8 ;  /* 0x0000000227007824 */ /* 0x000fc800078e0208 */
[----:B------:R-:W-:Y:S01]  /*19c0*/  IMAD R7, R39, 0x2, R0 ;  /* 0x0000000227077824 */ /* 0x000fe200078e0200 */
[----:B------:R-:W-:-:S03]  /*19d0*/  LEA R2, P0, R0, R32, 0x1 ;  /* 0x0000002000027211 */ /* 0x000fc600078008ff */
[----:B------:R-:W-:Y:S01]  /*19e0*/  IMAD R8, R39, 0x2, R7 ;  /* 0x0000000227087824 */ /* 0x000fe200078e0207 */
[-C--:B------:R-:W-:Y:S02]  /*19f0*/  LEA R6, P1, R7, R32.reuse, 0x1 ;  /* 0x0000002007067211 */ /* 0x080fe400078208ff */
[-C--:B------:R-:W-:Y:S02]  /*1a00*/  LEA.HI.X.SX32 R3, R0, R33.reuse, 0x1, P0 ;  /* 0x0000002100037211 */ /* 0x080fe400000f0eff */
[C---:B0-----:R-:W-:Y:S02]  /*1a10*/  LEA R4, P0, R8.reuse, R32, 0x1 ;  /* 0x0000002008047211 */ /* 0x041fe400078008ff */
[----:B------:R-:W-:Y:S02]  /*1a20*/  LEA R0, R39, R8, 0x1 ;  /* 0x0000000827007211 */ /* 0x000fe400078e08ff */
[-C--:B------:R-:W-:Y:S02]  /*1a30*/  LEA.HI.X.SX32 R7, R7, R33.reuse, 0x1, P1 ;  /* 0x0000002107077211 */ /* 0x080fe400008f0eff */
[----:B------:R-:W-:Y:S01]  /*1a40*/  LEA.HI.X.SX32 R5, R8, R33, 0x1, P0 ;  /* 0x0000002108057211 */ /* 0x000fe200000f0eff */
[----:B------:R-:W-:-:S02]  /*1a50*/  IMAD R8, R39, 0x2, R0 ;  /* 0x0000000227087824 */ /* 0x000fc400078e0200 */
[----:B------:R0:W3:Y:S04]  /*1a60*/  LDG.E.U16 R47, desc[UR8][R6.64] ;  /* 0x00000008062f7981 */ /* 0x0000e8000c1e1500 */
[----:B------:R-:W3:Y:S01]  /*1a70*/  LDG.E.U16 R45, desc[UR8][R4.64] ;  /* 0x00000008042d7981 */ /* 0x000ee2000c1e1500 */
[----:B0-----:R-:W-:-:S05]  /*1a80*/  IMAD R6, R39, 0x2, R8 ;  /* 0x0000000227067824 */ /* 0x001fca00078e0208 */
[----:B------:R-:W-:-:S04]  /*1a90*/  LEA R24, P1, R6, R32, 0x1 ;  /* 0x0000002006187211 */ /* 0x000fc800078208ff */
[----:B------:R-:W-:-:S05]  /*1aa0*/  LEA.HI.X.SX32 R25, R6, R33, 0x1, P1 ;  /* 0x0000002106197211 */ /* 0x000fca00008f0eff */
[----:B------:R-:W3:Y:S04]  /*1ab0*/  LDG.E.U16 R24, desc[UR8][R24.64] ;  /* 0x0000000818187981 */ /* 0x000ee8000c1e1500 */
[----:B--2---:R-:W-:Y:S04]  /*1ac0*/  STL [R1+0x260], R50 ;  /* 0x0002603201007387 */ /* 0x004fe80000100800 */
[----:B------:R-:W-:Y:S04]  /*1ad0*/  STL [R1+0x6c], R12 ;  /* 0x00006c0c01007387 */ /* 0x000fe80000100800 */
[----:B----4-:R-:W-:Y:S04]  /*1ae0*/  STL [R1+0x264], R49 ;  /* 0x0002643101007387 */ /* 0x010fe80000100800 */
[----:B------:R0:W-:Y:S04]  /*1af0*/  STL [R1+0x68], R11 ;  /* 0x0000680b01007387 */ /* 0x0001e80000100800 */
[----:B0-----:R0:W2:Y:S02]  /*1b00*/  LDG.E.U16 R11, desc[UR8][R2.64] ;  /* 0x00000008020b7981 */ /* 0x0010a4000c1e1500 */
[----:B0-----:R-:W-:-:S04]  /*1b10*/  LEA R2, P0, R0, R32, 0x1 ;  /* 0x0000002000027211 */ /* 0x001fc800078008ff */
[----:B------:R-:W-:Y:S01]  /*1b20*/  LEA.HI.X.SX32 R3, R0, R33, 0x1, P0 ;  /* 0x0000002100037211 */ /* 0x000fe200000f0eff */
[----:B------:R-:W-:Y:S01]  /*1b30*/  IMAD R0, R39, 0x2, R6 ;  /* 0x0000000227007824 */ /* 0x000fe200078e0206 */
[----:B------:R-:W-:-:S03]  /*1b40*/  LEA R4, P0, R8, R32, 0x1 ;  /* 0x0000002008047211 */ /* 0x000fc600078008ff */
[----:B------:R0:W4:Y:S01]  /*1b50*/  LDG.E.U16 R43, desc[UR8][R2.64] ;  /* 0x00000008022b7981 */ /* 0x000122000c1e1500 */
[----:B------:R-:W-:Y:S01]  /*1b60*/  LEA.HI.X.SX32 R5, R8, R33, 0x1, P0 ;  /* 0x0000002108057211 */ /* 0x000fe200000f0eff */
[----:B------:R-:W-:Y:S02]  /*1b70*/  IMAD R6, R39, 0x2, R0 ;  /* 0x0000000227067824 */ /* 0x000fe400078e0200 */
[----:B-----5:R-:W-:Y:S01]  /*1b80*/  STL [R1+0x240], R48 ;  /* 0x0002403001007387 */ /* 0x020fe20000100800 */
[----:B0-----:R-:W-:-:S03]  /*1b90*/  LEA R2, P0, R0, R32, 0x1 ;  /* 0x0000002000027211 */ /* 0x001fc600078008ff */
[----:B------:R-:W-:Y:S01]  /*1ba0*/  STL [R1+0x5c], R10 ;  /* 0x00005c0a01007387 */ /* 0x000fe20000100800 */
[----:B------:R-:W-:-:S03]  /*1bb0*/  LEA.HI.X.SX32 R3, R0, R33, 0x1, P0 ;  /* 0x0000002100037211 */ /* 0x000fc600000f0eff */
[----:B------:R-:W5:Y:S01]  /*1bc0*/  LDG.E.U16 R13, desc[UR8][R4.64] ;  /* 0x00000008040d7981 */ /* 0x000f62000c1e1500 */
[C---:B------:R-:W-:Y:S02]  /*1bd0*/  LEA R8, P0, R6.reuse, R32, 0x1 ;  /* 0x0000002006087211 */ /* 0x040fe400078008ff */
[C---:B------:R-:W-:Y:S01]  /*1be0*/  LEA R0, R39.reuse, R6, 0x1 ;  /* 0x0000000627007211 */ /* 0x040fe200078e08ff */
[----:B---3--:R0:W-:Y:S04]  /*1bf0*/  STL [R1+0x58], R9 ;  /* 0x0000580901007387 */ /* 0x0081e80000100800 */
[----:B------:R1:W3:Y:S01]  /*1c00*/  LDG.E.U16 R15, desc[UR8][R2.64] ;  /* 0x00000008020f7981 */ /* 0x0002e2000c1e1500 */
[----:B0-----:R-:W-:Y:S02]  /*1c10*/  LEA.HI.X.SX32 R9, R6, R33, 0x1, P0 ;  /* 0x0000002106097211 */ /* 0x001fe400000f0eff */
[----:B-1----:R-:W-:Y:S01]  /*1c20*/  LEA R2, P0, R0, R32, 0x1 ;  /* 0x0000002000027211 */ /* 0x002fe200078008ff */
[----:B------:R-:W-:-:S02]  /*1c30*/  IMAD R4, R39, 0x2, R0 ;  /* 0x0000000227047824 */ /* 0x000fc400078e0200 */
[----:B------:R-:W3:Y:S01]  /*1c40*/  LDG.E.U16 R8, desc[UR8][R8.64] ;  /* 0x0000000808087981 */ /* 0x000ee2000c1e1500 */
[----:B------:R-:W-:-:S05]  /*1c50*/  LEA.HI.X.SX32 R3, R0, R33, 0x1, P0 ;  /* 0x0000002100037211 */ /* 0x000fca00000f0eff */
[----:B------:R0:W3:Y:S01]  /*1c60*/  LDG.E.U16 R20, desc[UR8][R2.64] ;  /* 0x0000000802147981 */ /* 0x0000e2000c1e1500 */
[----:B------:R-:W-:Y:S01]  /*1c70*/  IMAD R5, R39, 0x2, R4 ;  /* 0x0000000227057824 */ /* 0x000fe200078e0204 */
[----:B------:R-:W-:-:S03]  /*1c80*/  LEA R6, P1, R4, R32, 0x1 ;  /* 0x0000002004067211 */ /* 0x000fc600078208ff */
[----:B------:R-:W-:Y:S01]  /*1c90*/  IMAD R10, R39, 0x2, R5 ;  /* 0x00000002270a7824 */ /* 0x000fe200078e0205 */
[-C--:B------:R-:W-:Y:S02]  /*1ca0*/  LEA.HI.X.SX32 R7, R4, R33.reuse, 0x1, P1 ;  /* 0x0000002104077211 */ /* 0x080fe400008f0eff */
[-C--:B------:R-:W-:Y:S01]  /*1cb0*/  LEA R4, P0, R5, R32.reuse, 0x1 ;  /* 0x0000002005047211 */ /* 0x080fe200078008ff */
[----:B------:R-:W-:Y:S02]  /*1cc0*/  IMAD R0, R39, 0x2, R10 ;  /* 0x0000000227007824 */ /* 0x000fe400078e020a */
[----:B------:R-:W4:Y:S01]  /*1cd0*/  LDG.E.U16 R23, desc[UR8][R6.64] ;  /* 0x0000000806177981 */ /* 0x000f22000c1e1500 */
[----:B------:R-:W-:Y:S02]  /*1ce0*/  LEA.HI.X.SX32 R5, R5, R33, 0x1, P0 ;  /* 0x0000002105057211 */ /* 0x000fe400000f0eff */
[----:B0-----:R-:W-:-:S03]  /*1cf0*/  LEA R2, P0, R10, R32, 0x1 ;  /* 0x000000200a027211 */ /* 0x001fc600078008ff */
[----:B------:R0:W4:Y:S01]  /*1d00*/  LDG.E.U16 R14, desc[UR8][R4.64] ;  /* 0x00000008040e7981 */ /* 0x000122000c1e1500 */
[----:B------:R-:W-:Y:S02]  /*1d10*/  LEA.HI.X.SX32 R3, R10, R33, 0x1, P0 ;  /* 0x000000210a037211 */ /* 0x000fe400000f0eff */
[----:B------:R-:W-:-:S03]  /*1d20*/  LEA R9, R39, R0, 0x1 ;  /* 0x0000000027097211 */ /* 0x000fc600078e08ff */
[----:B------:R1:W4:Y:S01]  /*1d30*/  LDG.E.U16 R7, desc[UR8][R2.64] ;  /* 0x0000000802077981 */ /* 0x000322000c1e1500 */
[----:B0-----:R-:W-:-:S04]  /*1d40*/  LEA R4, P0, R0, R32, 0x1 ;  /* 0x0000002000047211 */ /* 0x001fc800078008ff */
[----:B------:R-:W-:Y:S01]  /*1d50*/  LEA.HI.X.SX32 R5, R0, R33, 0x1, P0 ;  /* 0x0000002100057211 */ /* 0x000fe200000f0eff */
[----:B------:R-:W-:-:S04]  /*1d60*/  IMAD R12, R39, 0x2, R9 ;  /* 0x00000002270c7824 */ /* 0x000fc800078e0209 */
[----:B------:R0:W4:Y:S01]  /*1d70*/  LDG.E.U16 R19, desc[UR8][R4.64] ;  /* 0x0000000804137981 */ /* 0x000122000c1e1500 */
[----:B------:R-:W-:Y:S01]  /*1d80*/  IMAD R6, R39, 0x2, R12 ;  /* 0x0000000227067824 */ /* 0x000fe200078e020c */
[-C--:B------:R-:W-:Y:S02]  /*1d90*/  LEA R10, P1, R9, R32.reuse, 0x1 ;  /* 0x00000020090a7211 */ /* 0x080fe400078208ff */
[----:B-1----:R-:W-:Y:S01]  /*1da0*/  LEA R2, P0, R12, R32, 0x1 ;  /* 0x000000200c027211 */ /* 0x002fe200078008ff */
[----:B------:R-:W-:-:S03]  /*1db0*/  IMAD R0, R39, 0x2, R6 ;  /* 0x0000000227007824 */ /* 0x000fc600078e0206 */
[----:B------:R-:W-:Y:S02]  /*1dc0*/  LEA.HI.X.SX32 R3, R12, R33, 0x1, P0 ;  /* 0x000000210c037211 */ /* 0x000fe400000f0eff */
[----:B0-----:R-:W-:-:S04]  /*1dd0*/  LEA R4, P0, R6, R32, 0x1 ;  /* 0x0000002006047211 */ /* 0x001fc800078008ff */
[----:B------:R-:W-:-:S05]  /*1de0*/  LEA.HI.X.SX32 R5, R6, R33, 0x1, P0 ;  /* 0x0000002106057211 */ /* 0x000fca00000f0eff */
[----:B------:R-:W4:Y:S04]  /*1df0*/  LDG.E.U16 R6, desc[UR8][R4.64] ;  /* 0x0000000804067981 */ /* 0x000f28000c1e1500 */
[----:B--2---:R0:W-:Y:S02]  /*1e00*/  STL [R1+0x48], R11 ;  /* 0x0000480b01007387 */ /* 0x0041e40000100800 */
[----:B0-----:R-:W-:Y:S01]  /*1e10*/  LEA.HI.X.SX32 R11, R9, R33, 0x1, P1 ;  /* 0x00000021090b7211 */ /* 0x001fe200008f0eff */
[----:B------:R-:W-:-:S04]  /*1e20*/  IMAD R9, R39, 0x2, R0 ;  /* 0x0000000227097824 */ /* 0x000fc800078e0200 */
[----:B------:R-:W2:Y:S01]  /*1e30*/  LDG.E.U16 R22, desc[UR8][R10.64] ;  /* 0x000000080a167981 */ /* 0x000ea2000c1e1500 */
[----:B------:R-:W-:-:S05]  /*1e40*/  LEA R18, R39, R9, 0x1 ;  /* 0x0000000927127211 */ /* 0x000fca00078e08ff */
[----:B------:R-:W-:Y:S01]  /*1e50*/  IMAD R12, R39, 0x2, R18 ;  /* 0x00000002270c7824 */ /* 0x000fe200078e0212 */
[----:B-----5:R0:W-:Y:S04]  /*1e60*/  STL [R1+0x38], R13 ;  /* 0x0000380d01007387 */ /* 0x0201e80000100800 */
[----:B0-----:R0:W5:Y:S02]  /*1e70*/  LDG.E.U16 R13, desc[UR8][R2.64] ;  /* 0x00000008020d7981 */ /* 0x001164000c1e1500 */
[----:B0-----:R-:W-:-:S04]  /*1e80*/  LEA R2, P0, R0, R32, 0x1 ;  /* 0x0000002000027211 */ /* 0x001fc800078008ff */
[-C--:B------:R-:W-:Y:S02]  /*1e90*/  LEA.HI.X.SX32 R3, R0, R33.reuse, 0x1, P0 ;  /* 0x0000002100037211 */ /* 0x080fe400000f0eff */
[CC--:B------:R-:W-:Y:S01]  /*1ea0*/  LEA R4, P0, R18.reuse, R32.reuse, 0x1 ;  /* 0x0000002012047211 */ /* 0x0c0fe200078008ff */
[----:B---3--:R0:W-:Y:S01]  /*1eb0*/  STL [R1+0x28], R20 ;  /* 0x0000281401007387 */ /* 0x0081e20000100800 */
[----:B------:R-:W-:Y:S02]  /*1ec0*/  IMAD R17, R39, 0x2, R12 ;  /* 0x0000000227117824 */ /* 0x000fe400078e020c */
[----:B------:R-:W-:Y:S01]  /*1ed0*/  LEA.HI.X.SX32 R5, R18, R33, 0x1, P0 ;  /* 0x0000002112057211 */ /* 0x000fe200000f0eff */
[----:B------:R-:W3:Y:S04]  /*1ee0*/  LDL.LU R49, [R1+0xc4] ;  /* 0x0000c40001317983 */ /* 0x000ee80000300800 */
[----:B------:R-:W2:Y:S04]  /*1ef0*/  LDL.LU R50, [R1+0xb4] ;  /* 0x0000b40001327983 */ /* 0x000ea80000300800 */
[----:B0-----:R0:W2:Y:S04]  /*1f00*/  LDG.E.U16 R20, desc[UR8][R2.64] ;  /* 0x0000000802147981 */ /* 0x0010a8000c1e1500 */
[----:B------:R-:W2:Y:S04]  /*1f10*/  LDL.LU R51, [R1+0xa4] ;  /* 0x0000a40001337983 */ /* 0x000ea80000300800 */
[----:B------:R-:W2:Y:S01]  /*1f20*/  LDL.LU R54, [R1+0x94] ;  /* 0x0000940001367983 */ /* 0x000ea20000300800 */
[----:B0-----:R-:W-:-:S03]  /*1f30*/  LEA R2, P0, R12, R32, 0x1 ;  /* 0x000000200c027211 */ /* 0x001fc600078008ff */
[----:B------:R-:W2:Y:S01]  /*1f40*/  LDL.LU R55, [R1+0x84] ;  /* 0x0000840001377983 */ /* 0x000ea20000300800 */
[-C--:B------:R-:W-:Y:S02]  /*1f50*/  LEA.HI.X.SX32 R3, R12, R33.reuse, 0x1, P0 ;  /* 0x000000210c037211 */ /* 0x080fe400000f0eff */
[CC--:B------:R-:W-:Y:S01]  /*1f60*/  LEA R58, P0, R17.reuse, R32.reuse, 0x1 ;  /* 0x00000020113a7211 */ /* 0x0c0fe200078008ff */
[----:B------:R-:W2:Y:S03]  /*1f70*/  LDL.LU R56, [R1+0x74] ;  /* 0x0000740001387983 */ /* 0x000ea60000300800 */
[----:B------:R-:W-:Y:S01]  /*1f80*/  LEA.HI.X.SX32 R59, R17, R33, 0x1, P0 ;  /* 0x00000021113b7211 */ /* 0x000fe200000f0eff */
[----:B------:R-:W2:Y:S04]  /*1f90*/  LDL.LU R57, [R1+0x64] ;  /* 0x0000640001397983 */ /* 0x000ea80000300800 */
[----:B------:R-:W2:Y:S04]  /*1fa0*/  LDG.E.U16 R58, desc[UR8][R58.64] ;  /* 0x000000083a3a7981 */ /* 0x000ea8000c1e1500 */
[----:B------:R-:W3:Y:S01]  /*1fb0*/  LDL.LU R60, [R1+0x54] ;  /* 0x00005400013c7983 */ /* 0x000ee20000300800 */
[----:B------:R-:W-:Y:S01]  /*1fc0*/  LEA R10, P1, R9, R32, 0x1 ;  /* 0x00000020090a7211 */ /* 0x000fe200078208ff */
[----:B------:R-:W-:-:S02]  /*1fd0*/  IMAD R16, R39, 0x2, R17 ;  /* 0x0000000227107824 */ /* 0x000fc400078e0211 */
[----:B------:R-:W3:Y:S01]  /*1fe0*/  LDL.LU R61, [R1+0x4c] ;  /* 0x00004c00013d7983 */ /* 0x000ee20000300800 */
[----:B------:R-:W-:Y:S01]  /*1ff0*/  LEA.HI.X.SX32 R11, R9, R33, 0x1, P1 ;  /* 0x00000021090b7211 */ /* 0x000fe200008f0eff */
[C---:B------:R-:W-:Y:S02]  /*2000*/  IMAD R9, R39.reuse, 0x2, R16 ;  /* 0x0000000227097824 */ /* 0x040fe400078e0210 */
[----:B------:R-:W3:Y:S03]  /*2010*/  LDL.LU R48, [R1] ;  /* 0x0000000001307983 */ /* 0x000ee60000300800 */
[C---:B------:R-:W-:Y:S01]  /*2020*/  LEA R0, R39.reuse, R9, 0x1 ;  /* 0x0000000927007211 */ /* 0x040fe200078e08ff */
[----:B------:R-:W3:Y:S04]  /*2030*/  LDG.E.U16 R12, desc[UR8][R4.64] ;  /* 0x00000008040c7981 */ /* 0x000ee8000c1e1500 */
[C---:B------:R-:W-:Y:S01]  /*2040*/  IMAD R25, R39.reuse, 0x2, R0 ;  /* 0x0000000227197824 */ /* 0x040fe200078e0200 */
[----:B----4-:R0:W-:Y:S03]  /*2050*/  STL [R1+0x18], R19 ;  /* 0x0000181301007387 */ /* 0x0101e60000100800 */
[C---:B------:R-:W-:Y:S01]  /*2060*/  IMAD R26, R39.reuse, 0x2, R25 ;  /* 0x00000002271a7824 */ /* 0x040fe200078e0219 */
[----:B------:R1:W4:Y:S04]  /*2070*/  LDG.E.U16 R21, desc[UR8][R10.64] ;  /* 0x000000080a157981 */ /* 0x000328000c1e1500 */
[----:B------:R1:W3:Y:S01]  /*2080*/  LDG.E.U16 R5, desc[UR8][R2.64] ;  /* 0x0000000802057981 */ /* 0x0002e2000c1e1500 */
[----:B0-----:R-:W-:-:S04]  /*2090*/  IMAD R19, R39, 0x2, R26 ;  /* 0x0000000227137824 */ /* 0x001fc800078e021a */
[----:B------:R-:W-:Y:S01]  /*20a0*/  IMAD R18, R39, 0x2, R19 ;  /* 0x0000000227127824 */ /* 0x000fe200078e0213 */
[----:B-1----:R-:W-:-:S04]  /*20b0*/  LEA R10, P1, R16, R32, 0x1 ;  /* 0x00000020100a7211 */ /* 0x002fc800078208ff */
[----:B------:R-:W-:Y:S02]  /*20c0*/  LEA R37, R39, R18, 0x1 ;  /* 0x0000001227257211 */ /* 0x000fe400078e08ff */
[----:B------:R-:W-:-:S03]  /*20d0*/  LEA R2, P0, R9, R32, 0x1 ;  /* 0x0000002009027211 */ /* 0x000fc600078008ff */
[----:B------:R-:W-:Y:S01]  /*20e0*/  IMAD R27, R39, 0x2, R37 ;  /* 0x00000002271b7824 */ /* 0x000fe200078e0225 */
[-C--:B------:R-:W-:Y:S02]  /*20f0*/  LEA.HI.X.SX32 R11, R16, R33.reuse, 0x1, P1 ;  /* 0x00000021100b7211 */ /* 0x080fe400008f0eff */
[----:B------:R-:W-:Y:S01]  /*2100*/  LEA.HI.X.SX32 R3, R9, R33, 0x1, P0 ;  /* 0x0000002109037211 */ /* 0x000fe200000f0eff */
[----:B------:R-:W-:Y:S01]  /*2110*/  IMAD R9, R39, 0x2, R27 ;  /* 0x0000000227097824 */ /* 0x000fe200078e021b */
[----:B------:R-:W-:-:S04]  /*2120*/  LEA R16, P0, R0, R32, 0x1 ;  /* 0x0000002000107211 */ /* 0x000fc800078008ff */
[----:B------:R-:W-:Y:S01]  /*2130*/  LEA.HI.X.SX32 R17, R0, R33, 0x1, P0 ;  /* 0x0000002100117211 */ /* 0x000fe200000f0eff */
[----:B------:R-:W-:Y:S01]  /*2140*/  IMAD R0, R39, 0x2, R9 ;  /* 0x0000000227007824 */ /* 0x000fe200078e0209 */
[----:B------:R-:W-:-:S03]  /*2150*/  LEA R52, P0, R25, R32, 0x1 ;  /* 0x0000002019347211 */ /* 0x000fc600078008ff */
[----:B------:R-:W-:Y:S01]  /*2160*/  IMAD R38, R39, 0x2, R0 ;  /* 0x0000000227267824 */ /* 0x000fe200078e0200 */
[----:B------:R-:W-:Y:S01]  /*2170*/  LEA.HI.X.SX32 R53, R25, R33, 0x1, P0 ;  /* 0x0000002119357211 */ /* 0x000fe200000f0eff */
[----:B------:R0:W3:Y:S03]  /*2180*/  LDG.E.U16 R4, desc[UR8][R16.64] ;  /* 0x0000000810047981 */ /* 0x0000e6000c1e1500 */
[C---:B------:R-:W-:Y:S01]  /*2190*/  LEA R25, R39.reuse, R38, 0x1 ;  /* 0x0000002627197211 */ /* 0x040fe200078e08ff */
[----:B------:R-:W3:Y:S04]  /*21a0*/  LDG.E.U16 R52, desc[UR8][R52.64] ;  /* 0x0000000834347981 */ /* 0x000ee8000c1e1500 */
[----:B------:R-:W-:-:S04]  /*21b0*/  IMAD R35, R39, 0x2, R25 ;  /* 0x0000000227237824 */ /* 0x000fc800078e0219 */
[----:B------:R-:W-:-:S04]  /*21c0*/  IMAD R40, R39, 0x2, R35 ;  /* 0x0000000227287824 */ /* 0x000fc800078e0223 */
[----:B------:R-:W-:Y:S01]  /*21d0*/  IMAD R36, R39, 0x2, R40 ;  /* 0x0000000227247824 */ /* 0x000fe200078e0228 */
[----:B0-----:R-:W-:-:S03]  /*21e0*/  LEA R16, P0, R19, R32, 0x1 ;  /* 0x0000002013107211 */ /* 0x001fc600078008ff */
[----:B------:R-:W-:Y:S01]  /*21f0*/  IMAD R34, R39, 0x2, R36 ;  /* 0x0000000227227824 */ /* 0x000fe200078e0224 */
[----:B------:R-:W-:-:S04]  /*2200*/  LEA.HI.X.SX32 R17, R19, R33, 0x1, P0 ;  /* 0x0000002113117211 */ /* 0x000fc800000f0eff */
[----:B------:R-:W-:-:S05]  /*2210*/  LEA R42, R39, R34, 0x1 ;  /* 0x00000022272a7211 */ /* 0x000fca00078e08ff */
[----:B------:R-:W-:Y:S01]  /*2220*/  IMAD R41, R39, 0x2, R42 ;  /* 0x0000000227297824 */ /* 0x000fe200078e022a */
[----:B------:R-:W0:Y:S02]  /*2230*/  S2UR UR5, SR_CgaCtaId ;  /* 0x00000000000579c3 */ /* 0x000e240000008800 */
[----:B0-----:R-:W-:Y:S01]  /*2240*/  ULEA UR5, UR5, UR4, 0x18 ;  /* 0x0000000405057291 */ /* 0x001fe2000f8ec0ff */
[----:B--2---:R-:W-:Y:S04]  /*2250*/  STL [R1+0x238], R58 ;  /* 0x0002383a01007387 */ /* 0x004fe80000100800 */
[----:B------:R0:W-:Y:S04]  /*2260*/  STL [R1+0x8], R20 ;  /* 0x0000081401007387 */ /* 0x0001e80000100800 */
[----:B0-----:R-:W2:Y:S04]  /*2270*/  LDG.E.U16 R20, desc[UR8][R10.64] ;  /* 0x000000080a147981 */ /* 0x001ea8000c1e1500 */
[----:B------:R0:W2:Y:S04]  /*2280*/  LDG.E.U16 R11, desc[UR8][R2.64] ;  /* 0x00000008020b7981 */ /* 0x0000a8000c1e1500 */
[----:B------:R-:W2:Y:S01]  /*2290*/  LDG.E.U16 R10, desc[UR8][R16.64] ;  /* 0x00000008100a7981 */ /* 0x000ea2000c1e1500 */
[----:B0-----:R-:W-:-:S04]  /*22a0*/  LEA R2, P1, R26, R32, 0x1 ;  /* 0x000000201a027211 */ /* 0x001fc800078208ff */
[----:B------:R-:W-:Y:S02]  /*22b0*/  LEA.HI.X.SX32 R3, R26, R33, 0x1, P1 ;  /* 0x000000211a037211 */ /* 0x000fe400008f0eff */
[----:B------:R-:W-:-:S03]  /*22c0*/  LEA R26, P1, R27, R32, 0x1 ;  /* 0x000000201b1a7211 */ /* 0x000fc600078208ff */
[----:B------:R0:W2:Y:S01]  /*22d0*/  LDG.E.U16 R19, desc[UR8][R2.64] ;  /* 0x0000000802137981 */ /* 0x0000a2000c1e1500 */
[----:B------:R-:W-:Y:S02]  /*22e0*/  LEA.HI.X.SX32 R27, R27, R33, 0x1, P1 ;  /* 0x000000211b1b7211 */ /* 0x000fe400008f0eff */
[-C--:B------:R-:W-:Y:S02]  /*22f0*/  LEA R30, P1, R25, R32.reuse, 0x1 ;  /* 0x00000020191e7211 */ /* 0x080fe400078208ff */
[----:B0-----:R-:W-:-:S04]  /*2300*/  LEA R2, P0, R18, R32, 0x1 ;  /* 0x0000002012027211 */ /* 0x001fc800078008ff */
[-C--:B------:R-:W-:Y:S02]  /*2310*/  LEA.HI.X.SX32 R3, R18, R33.reuse, 0x1, P0 ;  /* 0x0000002112037211 */ /* 0x080fe400000f0eff */
[----:B------:R0:W2:Y:S01]  /*2320*/  LDG.E.U16 R18, desc[UR8][R26.64] ;  /* 0x000000081a127981 */ /* 0x0000a2000c1e1500 */
[----:B------:R-:W-:Y:S02]  /*2330*/  LEA R16, P0, R9, R32, 0x1 ;  /* 0x0000002009107211 */ /* 0x000fe400078008ff */
[-C--:B------:R-:W-:Y:S01]  /*2340*/  LEA.HI.X.SX32 R31, R25, R33.reuse, 0x1, P1 ;  /* 0x00000021191f7211 */ /* 0x080fe200008f0eff */
[----:B------:R-:W2:Y:S01]  /*2350*/  LDG.E.U16 R3, desc[UR8][R2.64] ;  /* 0x0000000802037981 */ /* 0x000ea2000c1e1500 */
[----:B0-----:R-:W-:Y:S01]  /*2360*/  IMAD R27, R39, 0x2, R41 ;  /* 0x00000002271b7824 */ /* 0x001fe200078e0229 */
[----:B------:R-:W-:-:S03]  /*2370*/  LEA.HI.X.SX32 R17, R9, R33, 0x1, P0 ;  /* 0x0000002109117211 */ /* 0x000fc600000f0eff */
[C---:B------:R-:W-:Y:S01]  /*2380*/  IMAD R25, R39.reuse, 0x2, R27 ;  /* 0x0000000227197824 */ /* 0x040fe200078e021b */
[C---:B------:R-:W-:Y:S01]  /*2390*/  LEA R28, P0, R0.reuse, R32, 0x1 ;  /* 0x00000020001c7211 */ /* 0x040fe200078008ff */
[----:B------:R0:W2:Y:S02]  /*23a0*/  LDG.E.U16 R9, desc[UR8][R16.64] ;  /* 0x0000000810097981 */ /* 0x0000a4000c1e1500 */
[C---:B------:R-:W-:Y:S01]  /*23b0*/  IMAD R44, R39.reuse, 0x2, R25 ;  /* 0x00000002272c7824 */ /* 0x040fe200078e0219 */
[----:B------:R-:W-:Y:S02]  /*23c0*/  LEA.HI.X.SX32 R29, R0, R33, 0x1, P0 ;  /* 0x00000021001d7211 */ /* 0x000fe400000f0eff */
[----:B------:R-:W2:Y:S02]  /*23d0*/  LDG.E.U16 R0, desc[UR8][R30.64] ;  /* 0x000000081e007981 */ /* 0x000ea4000c1e1500 */
[----:B------:R-:W-:Y:S02]  /*23e0*/  LEA R46, R39, R44, 0x1 ;  /* 0x0000002c272e7211 */ /* 0x000fe400078e08ff */
[----:B------:R1:W2:Y:S01]  /*23f0*/  LDG.E.U16 R2, desc[UR8][R28.64] ;  /* 0x000000081c027981 */ /* 0x0002a2000c1e1500 */
[----:B0-----:R-:W-:-:S04]  /*2400*/  LEA R16, P0, R34, R32, 0x1 ;  /* 0x0000002022107211 */ /* 0x001fc800078008ff */
[----:B------:R-:W-:Y:S01]  /*2410*/  LEA.HI.X.SX32 R17, R34, R33, 0x1, P0 ;  /* 0x0000002122117211 */ /* 0x000fe200000f0eff */
[----:B------:R-:W-:Y:S01]  /*2420*/  IMAD R34, R39, 0x2, R46 ;  /* 0x0000000227227824 */ /* 0x000fe200078e022e */
[----:B-1----:R-:W-:-:S03]  /*2430*/  LEA R28, P0, R25, R32, 0x1 ;  /* 0x00000020191c7211 */ /* 0x002fc600078008ff */
[----:B------:R-:W-:Y:S01]  /*2440*/  IMAD R53, R39, 0x2, R34 ;  /* 0x0000000227357824 */ /* 0x000fe200078e0222 */
[----:B------:R-:W2:Y:S01]  /*2450*/  LDG.E.U16 R17, desc[UR8][R16.64] ;  /* 0x0000000810117981 */ /* 0x000ea2000c1e1500 */
[----:B------:R-:W-:-:S05]  /*2460*/  LEA.HI.X.SX32 R29, R25, R33, 0x1, P0 ;  /* 0x00000021191d7211 */ /* 0x000fca00000f0eff */
[----:B------:R0:W2:Y:S02]  /*2470*/  LDG.E.U16 R16, desc[UR8][R28.64] ;  /* 0x000000081c107981 */ /* 0x0000a4000c1e1500 */
[----:B0-----:R-:W-:-:S04]  /*2480*/  LEA R28, P0, R53, R32, 0x1 ;  /* 0x00000020351c7211 */ /* 0x001fc800078008ff */
[----:B------:R-:W-:-:S05]  /*2490*/  LEA.HI.X.SX32 R29, R53, R33, 0x1, P0 ;  /* 0x00000021351d7211 */ /* 0x000fca00000f0eff */
[----:B------:R0:W2:Y:S01]  /*24a0*/  LDG.E.U16 R25, desc[UR8][R28.64] ;  /* 0x000000081c197981 */ /* 0x0000a2000c1e1500 */
[-C--:B------:R-:W-:Y:S02]  /*24b0*/  LEA R30, P0, R35, R32.reuse, 0x1 ;  /* 0x00000020231e7211 */ /* 0x080fe400078008ff */
[----:B0-----:R-:W-:-:S04]  /*24c0*/  LEA R28, P1, R42, R32, 0x1 ;  /* 0x000000202a1c7211 */ /* 0x001fc800078208ff */
[-C--:B------:R-:W-:Y:S02]  /*24d0*/  LEA.HI.X.SX32 R29, R42, R33.reuse, 0x1, P1 ;  /* 0x000000212a1d7211 */ /* 0x080fe400008f0eff */
[----:B------:R-:W-:-:S03]  /*24e0*/  LEA.HI.X.SX32 R31, R35, R33, 0x1, P0 ;  /* 0x00000021231f7211 */ /* 0x000fc600000f0eff */
[----:B------:R0:W2:Y:S01]  /*24f0*/  LDG.E.U16 R35, desc[UR8][R28.64] ;  /* 0x000000081c237981 */ /* 0x0000a2000c1e1500 */
[----:B------:R-:W-:-:S03]  /*2500*/  IMAD R53, R39, 0x2, R53 ;  /* 0x0000000227357824 */ /* 0x000fc600078e0235 */
[----:B------:R-:W2:Y:S01]  /*2510*/  LDG.E.U16 R26, desc[UR8][R30.64] ;  /* 0x000000081e1a7981 */ /* 0x000ea2000c1e1500 */
[----:B0-----:R-:W-:-:S04]  /*2520*/  LEA R28, P0, R44, R32, 0x1 ;  /* 0x000000202c1c7211 */ /* 0x001fc800078008ff */
[----:B------:R-:W-:-:S05]  /*2530*/  LEA.HI.X.SX32 R29, R44, R33, 0x1, P0 ;  /* 0x000000212c1d7211 */ /* 0x000fca00000f0eff */
[----:B------:R0:W2:Y:S02]  /*2540*/  LDG.E.U16 R42, desc[UR8][R28.64] ;  /* 0x000000081c2a7981 */ /* 0x0000a4000c1e1500 */
[----:B0-----:R-:W-:-:S04]  /*2550*/  LEA R28, P0, R53, R32, 0x1 ;  /* 0x00000020351c7211 */ /* 0x001fc800078008ff */
[----:B------:R-:W-:-:S05]  /*2560*/  LEA.HI.X.SX32 R29, R53, R33, 0x1, P0 ;  /* 0x00000021351d7211 */ /* 0x000fca00000f0eff */
[----:B------:R0:W2:Y:S02]  /*2570*/  LDG.E.U16 R44, desc[UR8][R28.64] ;  /* 0x000000081c2c7981 */ /* 0x0000a4000c1e1500 */
[----:B0-----:R-:W-:-:S04]  /*2580*/  LEA R28, P0, R40, R32, 0x1 ;  /* 0x00000020281c7211 */ /* 0x001fc800078008ff */
[----:B------:R-:W-:-:S05]  /*2590*/  LEA.HI.X.SX32 R29, R40, R33, 0x1, P0 ;  /* 0x00000021281d7211 */ /* 0x000fca00000f0eff */
[----:B------:R0:W2:Y:S01]  /*25a0*/  LDG.E.U16 R40, desc[UR8][R28.64] ;  /* 0x000000081c287981 */ /* 0x0000a2000c1e1500 */
[-C--:B------:R-:W-:Y:S01]  /*25b0*/  LEA R30, P1, R41, R32.reuse, 0x1 ;  /* 0x00000020291e7211 */ /* 0x080fe200078208ff */
[----:B------:R-:W-:Y:S01]  /*25c0*/  IMAD R53, R39, 0x2, R53 ;  /* 0x0000000227357824 */ /* 0x000fe200078e0235 */
[----:B------:R-:W1:Y:S01]  /*25d0*/  S2R R58, SR_TID.X ;  /* 0x00000000003a7919 */ /* 0x000e620000002100 */
[----:B0-----:R-:W-:-:S04]  /*25e0*/  LEA R28, P0, R46, R32, 0x1 ;  /* 0x000000202e1c7211 */ /* 0x001fc800078008ff */
[-C--:B------:R-:W-:Y:S02]  /*25f0*/  LEA.HI.X.SX32 R29, R46, R33.reuse, 0x1, P0 ;  /* 0x000000212e1d7211 */ /* 0x080fe400000f0eff */
[----:B------:R-:W-:Y:S02]  /*2600*/  LEA.HI.X.SX32 R31, R41, R33, 0x1, P1 ;  /* 0x00000021291f7211 */ /* 0x000fe400008f0eff */
[----:B------:R-:W-:Y:S01]  /*2610*/  LEA R39, R39, R53, 0x1 ;  /* 0x0000003527277211 */ /* 0x000fe200078e08ff */
[----:B------:R0:W2:Y:S04]  /*2620*/  LDG.E.U16 R46, desc[UR8][R28.64] ;  /* 0x000000081c2e7981 */ /* 0x0000a8000c1e1500 */
[----:B------:R3:W2:Y:S01]  /*2630*/  LDG.E.U16 R41, desc[UR8][R30.64] ;  /* 0x000000081e297981 */ /* 0x0006a2000c1e1500 */
[----:B0-----:R-:W-:-:S02]  /*2640*/  LEA R28, P0, R53, R32, 0x1 ;  /* 0x00000020351c7211 */ /* 0x001fc400078008ff */
[----:B---3--:R-:W-:Y:S02]  /*2650*/  LEA R30, P1, R39, R32, 0x1 ;  /* 0x00000020271e7211 */ /* 0x008fe400078208ff */
[-C--:B------:R-:W-:Y:S02]  /*2660*/  LEA.HI.X.SX32 R29, R53, R33.reuse, 0x1, P0 ;  /* 0x00000021351d7211 */ /* 0x080fe400000f0eff */
[----:B------:R-:W-:-:S03]  /*2670*/  LEA.HI.X.SX32 R31, R39, R33, 0x1, P1 ;  /* 0x00000021271f7211 */ /* 0x000fc600008f0eff */
[----:B------:R0:W3:Y:S04]  /*2680*/  LDG.E.U16 R39, desc[UR8][R28.64] ;  /* 0x000000081c277981 */ /* 0x0000e8000c1e1500 */
[----:B------:R1:W2:Y:S01]  /*2690*/  LDG.E.U16 R53, desc[UR8][R30.64] ;  /* 0x000000081e357981 */ /* 0x0002a2000c1e1500 */
[----:B0-----:R-:W-:-:S04]  /*26a0*/  LEA R28, P0, R37, R32, 0x1 ;  /* 0x00000020251c7211 */ /* 0x001fc800078008ff */
[----:B------:R-:W-:Y:S02]  /*26b0*/  LEA.HI.X.SX32 R29, R37, R33, 0x1, P0 ;  /* 0x00000021251d7211 */ /* 0x000fe400000f0eff */
[----:B-1----:R-:W-:-:S03]  /*26c0*/  LEA R30, P1, R38, R32, 0x1 ;  /* 0x00000020261e7211 */ /* 0x002fc600078208ff */
[----:B------:R0:W2:Y:S01]  /*26d0*/  LDG.E.U16 R37, desc[UR8][R28.64] ;  /* 0x000000081c257981 */ /* 0x0000a2000c1e1500 */
[----:B------:R-:W-:Y:S02]  /*26e0*/  LEA.HI.X.SX32 R31, R38, R33, 0x1, P1 ;  /* 0x00000021261f7211 */ /* 0x000fe400008f0eff */
[----:B------:R-:W-:-:S03]  /*26f0*/  LOP3.LUT R59, R58, 0xff, RZ, 0xc0, !PT ;  /* 0x000000ff3a3b7812 */ /* 0x000fc600078ec0ff */
[----:B------:R1:W2:Y:S01]  /*2700*/  LDG.E.U16 R38, desc[UR8][R30.64] ;  /* 0x000000081e267981 */ /* 0x0002a2000c1e1500 */
[----:B0-----:R-:W-:-:S04]  /*2710*/  LEA R28, P0, R36, R32, 0x1 ;  /* 0x00000020241c7211 */ /* 0x001fc800078008ff */
[----:B------:R-:W-:Y:S02]  /*2720*/  LEA.HI.X.SX32 R29, R36, R33, 0x1, P0 ;  /* 0x00000021241d7211 */ /* 0x000fe400000f0eff */
[-C--:B-1----:R-:W-:Y:S01]  /*2730*/  LEA R30, P0, R27, R32.reuse, 0x1 ;  /* 0x000000201b1e7211 */ /* 0x082fe200078008ff */
[----:B------:R-:W2:Y:S01]  /*2740*/  LDL.LU R36, [R1+0xc] ;  /* 0x00000c0001247983 */ /* 0x000ea20000300800 */
[----:B------:R-:W-:-:S03]  /*2750*/  LEA R32, P1, R34, R32, 0x1 ;  /* 0x0000002022207211 */ /* 0x000fc600078208ff */
[----:B------:R0:W2:Y:S01]  /*2760*/  LDG.E.U16 R28, desc[UR8][R28.64] ;  /* 0x000000081c1c7981 */ /* 0x0000a2000c1e1500 */
[-C--:B------:R-:W-:Y:S01]  /*2770*/  LEA.HI.X.SX32 R31, R27, R33.reuse, 0x1, P0 ;  /* 0x000000211b1f7211 */ /* 0x080fe200000f0eff */
[----:B------:R-:W-:Y:S01]  /*2780*/  IMAD.SHL.U32 R27, R59, 0x2, RZ ;  /* 0x000000023b1b7824 */ /* 0x000fe200078e00ff */
[----:B------:R-:W-:Y:S02]  /*2790*/  LEA.HI.X.SX32 R33, R34, R33, 0x1, P1 ;  /* 0x0000002122217211 */ /* 0x000fe400008f0eff */
[----:B------:R-:W2:Y:S04]  /*27a0*/  LDL.LU R34, [R1+0x14] ;  /* 0x0000140001227983 */ /* 0x000ea80000300800 */
[----:B------:R-:W2:Y:S01]  /*27b0*/  LDG.E.U16 R30, desc[UR8][R30.64] ;  /* 0x000000081e1e7981 */ /* 0x000ea2000c1e1500 */
[----:B0-----:R-:W-:-:S03]  /*27c0*/  SHF.R.S32.HI R29, RZ, 0x8, R58 ;  /* 0x00000008ff1d7819 */ /* 0x001fc6000001143a */
[----:B------:R-:W2:Y:S01]  /*27d0*/  LDG.E.U16 R32, desc[UR8][R32.64] ;  /* 0x0000000820207981 */ /* 0x000ea2000c1e1500 */
[----:B------:R-:W-:-:S04]  /*27e0*/  SGXT R29, R29, 0x1 ;  /* 0x000000011d1d781a */ /* 0x000fc80000000200 */
[----:B------:R-:W-:Y:S01]  /*27f0*/  LOP3.LUT R58, R27, 0x210, R29, 0x78, !PT ;  /* 0x000002101b3a7812 */ /* 0x000fe200078e781d */
[----:B------:R-:W2:Y:S04]  /*2800*/  LDL.LU R31, [R1+0x20] ;  /* 0x00002000011f7983 */ /* 0x000ea80000300800 */
[----:B------:R-:W2:Y:S04]  /*2810*/  LDL.LU R33, [R1+0x2c] ;  /* 0x00002c0001217983 */ /* 0x000ea80000300800 */
[----:B------:R-:W2:Y:S04]  /*2820*/  LDL.LU R27, [R1+0x40] ;  /* 0x00004000011b7983 */ /* 0x000ea80000300800 */
[----:B------:R-:W3:Y:S04]  /*2830*/  LDL.LU R29, [R1+0x34] ;  /* 0x00003400011d7983 */ /* 0x000ee80000300800 */
[----:B------:R0:W-:Y:S04]  /*2840*/  STS.U16 [R58+UR5], R49 ;  /* 0x000000313a007988 */ /* 0x0001e80008000405 */
[----:B------:R1:W-:Y:S04]  /*2850*/  STS.U16 [R58+UR5+0x1000], R50 ;  /* 0x001000323a007988 */ /* 0x0003e80008000405 */
[----:B------:R4:W-:Y:S04]  /*2860*/  STS.U16 [R58+UR5+0x2000], R51 ;  /* 0x002000333a007988 */ /* 0x0009e80008000405 */
[----:B0-----:R-:W5:Y:S04]  /*2870*/  LDL.LU R49, [R1+0x264] ;  /* 0x0002640001317983 */ /* 0x001f680000300800 */
[----:B-1----:R-:W5:Y:S04]  /*2880*/  LDL.LU R50, [R1+0x260] ;  /* 0x0002600001327983 */ /* 0x002f680000300800 */
[----:B----4-:R-:W4:Y:S04]  /*2890*/  LDL.LU R51, [R1+0x25c] ;  /* 0x00025c0001337983 */ /* 0x010f280000300800 */
[----:B------:R0:W-:Y:S04]  /*28a0*/  STS.U16 [R58+UR5+0x3000], R54 ;  /* 0x003000363a007988 */ /* 0x0001e80008000405 */
[----:B------:R1:W-:Y:S04]  /*28b0*/  STS.U16 [R58+UR5+0x4000], R55 ;  /* 0x004000373a007988 */ /* 0x0003e80008000405 */
[----:B------:R1:W-:Y:S04]  /*28c0*/  STS.U16 [R58+UR5+0x5000], R56 ;  /* 0x005000383a007988 */ /* 0x0003e80008000405 */
[----:B0-----:R-:W4:Y:S04]  /*28d0*/  LDL.LU R54, [R1+0x258] ;  /* 0x0002580001367983 */ /* 0x001f280000300800 */
[----:B-1----:R-:W4:Y:S04]  /*28e0*/  LDL.LU R55, [R1+0x254] ;  /* 0x0002540001377983 */ /* 0x002f280000300800 */
[----:B------:R-:W4:Y:S04]  /*28f0*/  LDL.LU R56, [R1+0x250] ;  /* 0x0002500001387983 */ /* 0x000f280000300800 */
[----:B------:R0:W-:Y:S04]  /*2900*/  STS.U16 [R58+UR5+0x6000], R57 ;  /* 0x006000393a007988 */ /* 0x0001e80008000405 */
[----:B------:R1:W-:Y:S04]  /*2910*/  STS.U16 [R58+UR5+0x7000], R60 ;  /* 0x0070003c3a007988 */ /* 0x0003e80008000405 */
[----:B0-----:R-:W4:Y:S04]  /*2920*/  LDL.LU R57, [R1+0x24c] ;  /* 0x00024c0001397983 */ /* 0x001f280000300800 */
[----:B-1----:R-:W4:Y:S04]  /*2930*/  LDL.LU R60, [R1+0x248] ;  /* 0x00024800013c7983 */ /* 0x002f280000300800 */
[----:B------:R0:W-:Y:S04]  /*2940*/  STS.U16 [R58+UR5+0x8000], R61 ;  /* 0x0080003d3a007988 */ /* 0x0001e80008000405 */
[----:B0-----:R-:W5:Y:S04]  /*2950*/  LDL.LU R61, [R1+0x244] ;  /* 0x00024400013d7983 */ /* 0x001f680000300800 */
[----:B--2---:R0:W-:Y:S04]  /*2960*/  STS.U16 [R58+UR5+0x9000], R27 ;  /* 0x0090001b3a007988 */ /* 0x0041e80008000405 */
[----:B---3--:R1:W-:Y:S04]  /*2970*/  STS.U16 [R58+UR5+0xa000], R29 ;  /* 0x00a0001d3a007988 */ /* 0x0083e80008000405 */
[----:B------:R2:W-:Y:S04]  /*2980*/  STS.U16 [R58+UR5+0xb000], R33 ;  /* 0x00b000213a007988 */ /* 0x0005e80008000405 */
[----:B0-----:R-:W3:Y:S04]  /*2990*/  LDL.LU R27, [R1+0x3c] ;  /* 0x00003c00011b7983 */ /* 0x001ee80000300800 */
[----:B------:R0:W-:Y:S04]  /*29a0*/  STS.U16 [R58+UR5+0xc000], R31 ;  /* 0x00c0001f3a007988 */ /* 0x0001e80008000405 */
[----:B-1----:R-:W3:Y:S04]  /*29b0*/  LDL.LU R29, [R1+0x30] ;  /* 0x00003000011d7983 */ /* 0x002ee80000300800 */
[----:B------:R1:W-:Y:S04]  /*29c0*/  STS.U16 [R58+UR5+0xd000], R34 ;  /* 0x00d000223a007988 */ /* 0x0003e80008000405 */
[----:B--2---:R-:W2:Y:S04]  /*29d0*/  LDL.LU R33, [R1+0x24] ;  /* 0x0000240001217983 */ /* 0x004ea80000300800 */
[----:B------:R1:W-:Y:S04]  /*29e0*/  STS.U16 [R58+UR5+0xe000], R36 ;  /* 0x00e000243a007988 */ /* 0x0003e80008000405 */
[----:B0-----:R-:W2:Y:S04]  /*29f0*/  LDL.LU R31, [R1+0x1c] ;  /* 0x00001c00011f7983 */ /* 0x001ea80000300800 */
[----:B------:R-:W-:Y:S04]  /*2a00*/  STS.U16 [R58+UR5+0xf000], R48 ;  /* 0x00f000303a007988 */ /* 0x000fe80008000405 */
[----:B-1----:R-:W2:Y:S04]  /*2a10*/  LDL.LU R34, [R1+0x10] ;  /* 0x0000100001227983 */ /* 0x002ea80000300800 */
[----:B------:R-:W2:Y:S04]  /*2a20*/  LDL.LU R36, [R1+0x4] ;  /* 0x0000040001247983 */ /* 0x000ea80000300800 */
[----:B----4-:R0:W-:Y:S04]  /*2a30*/  STS.U16 [R58+UR5+0x10000], R60 ;  /* 0x0100003c3a007988 */ /* 0x0101e80008000405 */
[----:B------:R1:W-:Y:S04]  /*2a40*/  STS.U16 [R58+UR5+0x11000], R56 ;  /* 0x011000383a007988 */ /* 0x0003e80008000405 */
[----:B------:R4:W-:Y:S04]  /*2a50*/  STS.U16 [R58+UR5+0x12000], R54 ;  /* 0x012000363a007988 */ /* 0x0009e80008000405 */
[----:B0-----:R-:W2:Y:S04]  /*2a60*/  LDL.LU R60, [R1+0x44] ;  /* 0x00004400013c7983 */ /* 0x001ea80000300800 */
[----:B-1----:R-:W2:Y:S04]  /*2a70*/  LDL.LU R56, [R1+0x50] ;  /* 0x0000500001387983 */ /* 0x002ea80000300800 */
[----:B----4-:R-:W4:Y:S04]  /*2a80*/  LDL.LU R54, [R1+0x60] ;  /* 0x0000600001367983 */ /* 0x010f280000300800 */
[----:B-----5:R0:W-:Y:S04]  /*2a90*/  STS.U16 [R58+UR5+0x13000], R50 ;  /* 0x013000323a007988 */ /* 0x0201e80008000405 */
[----:B------:R1:W-:Y:S04]  /*2aa0*/  STS.U16 [R58+UR5+0x14000], R47 ;  /* 0x0140002f3a007988 */ /* 0x0003e80008000405 */
[----:B------:R5:W-:Y:S04]  /*2ab0*/  STS.U16 [R58+UR5+0x15000], R24 ;  /* 0x015000183a007988 */ /* 0x000be80008000405 */
[----:B0-----:R-:W2:Y:S04]  /*2ac0*/  LDL.LU R50, [R1+0x70] ;  /* 0x0000700001327983 */ /* 0x001ea80000300800 */
[----:B-1----:R-:W2:Y:S04]  /*2ad0*/  LDL.LU R47, [R1+0x80] ;  /* 0x00008000012f7983 */ /* 0x002ea80000300800 */
[----:B-----5:R-:W5:Y:S04]  /*2ae0*/  LDL.LU R24, [R1+0x90] ;  /* 0x0000900001187983 */ /* 0x020f680000300800 */
[----:B------:R0:W-:Y:S04]  /*2af0*/  STS.U16 [R58+UR5+0x16000], R23 ;  /* 0x016000173a007988 */ /* 0x0001e80008000405 */
[----:B------:R1:W-:Y:S04]  /*2b00*/  STS.U16 [R58+UR5+0x17000], R22 ;  /* 0x017000163a007988 */ /* 0x0003e80008000405 */
[----:B------:R1:W-:Y:S04]  /*2b10*/  STS.U16 [R58+UR5+0x18000], R21 ;  /* 0x018000153a007988 */ /* 0x0003e80008000405 */
[----:B0-----:R-:W2:Y:S04]  /*2b20*/  LDL.LU R23, [R1+0xa0] ;  /* 0x0000a00001177983 */ /* 0x001ea80000300800 */
[----:B-1----:R-:W2:Y:S04]  /*2b30*/  LDL.LU R22, [R1+0xb0] ;  /* 0x0000b00001167983 */ /* 0x002ea80000300800 */
[----:B------:R-:W2:Y:S01]  /*2b40*/  LDL.LU R21, [R1+0xc0] ;  /* 0x0000c00001157983 */ /* 0x000ea20000300800 */
[----:B------:R-:W-:-:S03]  /*2b50*/  LOP3.LUT R48, R58, 0x20, RZ, 0x3c, !PT ;  /* 0x000000203a307812 */ /* 0x000fc600078e3cff */
[----:B------:R-:W-:Y:S04]  /*2b60*/  STS.U16 [R58+UR5+0x19000], R20 ;  /* 0x019000143a007988 */ /* 0x000fe80008000405 */
[----:B------:R-:W-:Y:S04]  /*2b70*/  STS.U16 [R58+UR5+0x1a000], R19 ;  /* 0x01a000133a007988 */ /* 0x000fe80008000405 */
[----:B------:R-:W-:Y:S04]  /*2b80*/  STS.U16 [R58+UR5+0x1b000], R18 ;  /* 0x01b000123a007988 */ /* 0x000fe80008000405 */
[----:B------:R0:W-:Y:S04]  /*2b90*/  STS.U16 [R58+UR5+0x1c000], R0 ;  /* 0x01c000003a007988 */ /* 0x0001e80008000405 */
[----:B------:R-:W-:Y:S04]  /*2ba0*/  STS.U16 [R58+UR5+0x1d000], R17 ;  /* 0x01d000113a007988 */ /* 0x000fe80008000405 */
[----:B------:R-:W-:Y:S04]  /*2bb0*/  STS.U16 [R58+UR5+0x1e000], R16 ;  /* 0x01e000103a007988 */ /* 0x000fe80008000405 */
[----:B0-----:R-:W3:Y:S04]  /*2bc0*/  LDL.LU R0, [R1+0x104] ;  /* 0x0001040001007983 */ /* 0x001ee80000300800 */
[----:B------:R-:W3:Y:S04]  /*2bd0*/  LDL.LU R18, [R1+0x100] ;  /* 0x0001000001127983 */ /* 0x000ee80000300800 */
[----:B------:R-:W-:Y:S04]  /*2be0*/  STS.U16 [R58+UR5+0x1f000], R25 ;  /* 0x01f000193a007988 */ /* 0x000fe80008000405 */
[----:B------:R-:W3:Y:S04]  /*2bf0*/  LDL.LU R19, [R1+0xfc] ;  /* 0x0000fc0001137983 */ /* 0x000ee80000300800 */
[----:B------:R-:W3:Y:S04]  /*2c00*/  LDL.LU R20, [R1+0xf4] ;  /* 0x0000f40001147983 */ /* 0x000ee80000300800 */
[----:B--2---:R0:W-:Y:S04]  /*2c10*/  STS.U16 [R48+UR5+0x400], R21 ;  /* 0x0004001530007988 */ /* 0x0041e80008000405 */
[----:B------:R1:W-:Y:S04]  /*2c20*/  STS.U16 [R48+UR5+0x1400], R22 ;  /* 0x0014001630007988 */ /* 0x0003e80008000405 */
[----:B------:R2:W-:Y:S04]  /*2c30*/  STS.U16 [R48+UR5+0x2400], R23 ;  /* 0x0024001730007988 */ /* 0x0005e80008000405 */
[----:B0-----:R-:W3:Y:S04]  /*2c40*/  LDL.LU R21, [R1+0xf0] ;  /* 0x0000f00001157983 */ /* 0x001ee80000300800 */
[----:B-1----:R-:W3:Y:S04]  /*2c50*/  LDL.LU R22, [R1+0xec] ;  /* 0x0000ec0001167983 */ /* 0x002ee80000300800 */
[----:B-----5:R0:W-:Y:S04]  /*2c60*/  STS.U16 [R48+UR5+0x3400], R24 ;  /* 0x0034001830007988 */ /* 0x0201e80008000405 */
[----:B--2---:R-:W2:Y:S04]  /*2c70*/  LDL.LU R23, [R1+0xe4] ;  /* 0x0000e40001177983 */ /* 0x004ea80000300800 */
[----:B------:R1:W-:Y:S04]  /*2c80*/  STS.U16 [R48+UR5+0x4400], R47 ;  /* 0x0044002f30007988 */ /* 0x0003e80008000405 */
[----:B0-----:R-:W5:Y:S04]  /*2c90*/  LDL.LU R24, [R1+0xe0] ;  /* 0x0000e00001187983 */ /* 0x001f680000300800 */
[----:B------:R0:W-:Y:S04]  /*2ca0*/  STS.U16 [R48+UR5+0x5400], R50 ;  /* 0x0054003230007988 */ /* 0x0001e80008000405 */
[----:B-1----:R-:W5:Y:S04]  /*2cb0*/  LDL.LU R47, [R1+0xdc] ;  /* 0x0000dc00012f7983 */ /* 0x002f680000300800 */
[----:B----4-:R1:W-:Y:S04]  /*2cc0*/  STS.U16 [R48+UR5+0x6400], R54 ;  /* 0x0064003630007988 */ /* 0x0103e80008000405 */
[----:B0-----:R-:W4:Y:S04]  /*2cd0*/  LDL.LU R50, [R1+0xd4] ;  /* 0x0000d40001327983 */ /* 0x001f280000300800 */
[----:B------:R0:W-:Y:S04]  /*2ce0*/  STS.U16 [R48+UR5+0x7400], R56 ;  /* 0x0074003830007988 */ /* 0x0001e80008000405 */
[----:B-1----:R-:W4:Y:S04]  /*2cf0*/  LDL.LU R54, [R1+0xd0] ;  /* 0x0000d00001367983 */ /* 0x002f280000300800 */
[----:B------:R1:W-:Y:S04]  /*2d00*/  STS.U16 [R48+UR5+0x8400], R60 ;  /* 0x0084003c30007988 */ /* 0x0003e80008000405 */
[----:B0-----:R-:W4:Y:S04]  /*2d10*/  LDL.LU R56, [R1+0xcc] ;  /* 0x0000cc0001387983 */ /* 0x001f280000300800 */
[----:B---3--:R0:W-:Y:S04]  /*2d20*/  STS.U16 [R48+UR5+0x9400], R27 ;  /* 0x0094001b30007988 */ /* 0x0081e80008000405 */
[----:B-1----:R-:W3:Y:S04]  /*2d30*/  LDL.LU R60, [R1+0xbc] ;  /* 0x0000bc00013c7983 */ /* 0x002ee80000300800 */
[----:B------:R1:W-:Y:S04]  /*2d40*/  STS.U16 [R48+UR5+0xa400], R29 ;  /* 0x00a4001d30007988 */ /* 0x0003e80008000405 */
[----:B0-----:R-:W3:Y:S04]  /*2d50*/  LDL.LU R27, [R1+0xac] ;  /* 0x0000ac00011b7983 */ /* 0x001ee80000300800 */
[----:B------:R0:W-:Y:S04]  /*2d60*/  STS.U16 [R48+UR5+0xb400], R33 ;  /* 0x00b4002130007988 */ /* 0x0001e80008000405 */
[----:B-1----:R-:W3:Y:S04]  /*2d70*/  LDL.LU R29, [R1+0x9c] ;  /* 0x00009c00011d7983 */ /* 0x002ee80000300800 */
[----:B------:R1:W-:Y:S04]  /*2d80*/  STS.U16 [R48+UR5+0xc400], R31 ;  /* 0x00c4001f30007988 */ /* 0x0003e80008000405 */
[----:B0-----:R-:W3:Y:S04]  /*2d90*/  LDL.LU R33, [R1+0x8c] ;  /* 0x00008c0001217983 */ /* 0x001ee80000300800 */
[----:B------:R0:W-:Y:S04]  /*2da0*/  STS.U16 [R48+UR5+0xd400], R34 ;  /* 0x00d4002230007988 */ /* 0x0001e80008000405 */
[----:B-1----:R-:W3:Y:S04]  /*2db0*/  LDL.LU R31, [R1+0x7c] ;  /* 0x00007c00011f7983 */ /* 0x002ee80000300800 */
[----:B------:R1:W-:Y:S04]  /*2dc0*/  STS.U16 [R48+UR5+0xe400], R36 ;  /* 0x00e4002430007988 */ /* 0x0003e80008000405 */
[----:B0-----:R-:W3:Y:S04]  /*2dd0*/  LDL.LU R34, [R1+0x6c] ;  /* 0x00006c0001227983 */ /* 0x001ee80000300800 */
[----:B-1----:R-:W3:Y:S04]  /*2de0*/  LDL.LU R36, [R1+0x5c] ;  /* 0x00005c0001247983 */ /* 0x002ee80000300800 */
[----:B------:R-:W-:Y:S04]  /*2df0*/  STS.U16 [R48+UR5+0xf400], R61 ;  /* 0x00f4003d30007988 */ /* 0x000fe80008000405 */
        /* <DEDUP_REMOVED lines=15> */
[----:B------:R0:W-:Y:S04]  /*2ef0*/  STS.U16 [R48+UR5+0x1f400], R44 ;  /* 0x01f4002c30007988 */ /* 0x0001e80008000405 */
[----:B0-----:R-:W3:Y:S01]  /*2f00*/  LDL.LU R48, [R1+0x240] ;  /* 0x0002400001307983 */ /* 0x001ee20000300800 */
[----:B------:R-:W-:-:S03]  /*2f10*/  LOP3.LUT R51, R58, 0x40, RZ, 0x3c, !PT ;  /* 0x000000403a337812 */ /* 0x000fc600078e3cff */
[----:B------:R-:W3:Y:S04]  /*2f20*/  LDL.LU R55, [R1+0x124] ;  /* 0x0001240001377983 */ /* 0x000ee80000300800 */
[----:B------:R-:W3:Y:S04]  /*2f30*/  LDL.LU R57, [R1+0x120] ;  /* 0x0001200001397983 */ /* 0x000ee80000300800 */
[----:B------:R-:W3:Y:S04]  /*2f40*/  LDL.LU R61, [R1+0x11c] ;  /* 0x00011c00013d7983 */ /* 0x000ee80000300800 */
[----:B------:R-:W3:Y:S04]  /*2f50*/  LDL.LU R25, [R1+0x118] ;  /* 0x0001180001197983 */ /* 0x000ee80000300800 */
[----:B------:R-:W3:Y:S04]  /*2f60*/  LDL.LU R16, [R1+0x114] ;  /* 0x0001140001107983 */ /* 0x000ee80000300800 */
[----:B------:R-:W-:Y:S04]  /*2f70*/  STS.U16 [R51+UR5+0x800], R0 ;  /* 0x0008000033007988 */ /* 0x000fe80008000405 */
[----:B------:R-:W3:Y:S04]  /*2f80*/  LDL.LU R17, [R1+0x110] ;  /* 0x0001100001117983 */ /* 0x000ee80000300800 */
[----:B------:R0:W-:Y:S04]  /*2f90*/  STS.U16 [R51+UR5+0x1800], R18 ;  /* 0x0018001233007988 */ /* 0x0001e80008000405 */
[----:B------:R1:W-:Y:S04]  /*2fa0*/  STS.U16 [R51+UR5+0x2800], R19 ;  /* 0x0028001333007988 */ /* 0x0003e80008000405 */
[----:B------:R1:W-:Y:S04]  /*2fb0*/  STS.U16 [R51+UR5+0x3800], R20 ;  /* 0x0038001433007988 */ /* 0x0003e80008000405 */
[----:B0-----:R-:W3:Y:S04]  /*2fc0*/  LDL.LU R18, [R1+0x10c] ;  /* 0x00010c0001127983 */ /* 0x001ee80000300800 */
[----:B-1----:R-:W3:Y:S04]  /*2fd0*/  LDL.LU R19, [R1+0x108] ;  /* 0x0001080001137983 */ /* 0x002ee80000300800 */
[----:B------:R-:W3:Y:S01]  /*2fe0*/  LDL.LU R20, [R1+0xf8] ;  /* 0x0000f80001147983 */ /* 0x000ee20000300800 */
[----:B------:R-:W-:-:S03]  /*2ff0*/  LOP3.LUT R0, R58, 0x60, RZ, 0x3c, !PT ;  /* 0x000000603a007812 */ /* 0x000fc600078e3cff */
[----:B------:R0:W-:Y:S04]  /*3000*/  STS.U16 [R51+UR5+0x4800], R21 ;  /* 0x0048001533007988 */ /* 0x0001e80008000405 */
[----:B------:R1:W-:Y:S04]  /*3010*/  STS.U16 [R51+UR5+0x5800], R22 ;  /* 0x0058001633007988 */ /* 0x0003e80008000405 */
[----:B0-----:R-:W3:Y:S04]  /*3020*/  LDL.LU R21, [R1+0xe8] ;  /* 0x0000e80001157983 */ /* 0x001ee80000300800 */
[----:B--2---:R0:W-:Y:S04]  /*3030*/  STS.U16 [R51+UR5+0x6800], R23 ;  /* 0x0068001733007988 */ /* 0x0041e80008000405 */
[----:B-1----:R-:W2:Y:S04]  /*3040*/  LDL.LU R22, [R1+0xd8] ;  /* 0x0000d80001167983 */ /* 0x002ea80000300800 */
[----:B-----5:R1:W-:Y:S04]  /*3050*/  STS.U16 [R51+UR5+0x7800], R24 ;  /* 0x0078001833007988 */ /* 0x0203e80008000405 */
        /* <DEDUP_REMOVED lines=23> */
[----:B0-----:R-:W3:Y:S04]  /*31d0*/  LDL.LU R36, [R1+0x8] ;  /* 0x0000080001247983 */ /* 0x001ee80000300800 */
[----:B------:R-:W3:Y:S04]  /*31e0*/  LDL.LU R58, [R1+0x238] ;  /* 0x00023800013a7983 */ /* 0x000ee80000300800 */
        /* <DEDUP_REMOVED lines=8> */
[----:B------:R1:W-:Y:S04]  /*3270*/  STS.U16 [R51+UR5+0x1b800], R2 ;  /* 0x01b8000233007988 */ /* 0x0003e80008000405 */
        /* <DEDUP_REMOVED lines=13> */
[----:B------:R-:W-:Y:S01]  /*3350*/  STS.U16 [R0+UR5+0x8c00], R20 ;  /* 0x008c001400007988 */ /* 0x000fe20008000405 */
[----:B0-----:R-:W-:-:S02]  /*3360*/  IMAD.MOV.U32 R3, RZ, RZ, 0x3f800000 ;  /* 0x3f800000ff037424 */ /* 0x001fc400078e00ff */
[----:B-1----:R-:W-:Y:S01]  /*3370*/  IMAD.MOV.U32 R2, RZ, RZ, 0x3f800000 ;  /* 0x3f800000ff027424 */ /* 0x002fe200078e00ff */
[----:B------:R-:W-:Y:S04]  /*3380*/  STS.U16 [R0+UR5+0x9c00], R21 ;  /* 0x009c001500007988 */ /* 0x000fe80008000405 */
[----:B--2---:R-:W-:Y:S04]  /*3390*/  STS.U16 [R0+UR5+0xac00], R22 ;  /* 0x00ac001600007988 */ /* 0x004fe80008000405 */
[----:B-----5:R-:W-:Y:S04]  /*33a0*/  STS.U16 [R0+UR5+0xbc00], R23 ;  /* 0x00bc001700007988 */ /* 0x020fe80008000405 */
[----:B------:R-:W-:Y:S04]  /*33b0*/  STS.U16 [R0+UR5+0xcc00], R24 ;  /* 0x00cc001800007988 */ /* 0x000fe80008000405 */
[----:B----4-:R-:W-:Y:S04]  /*33c0*/  STS.U16 [R0+UR5+0xdc00], R47 ;  /* 0x00dc002f00007988 */ /* 0x010fe80008000405 */
[----:B------:R-:W-:Y:S04]  /*33d0*/  STS.U16 [R0+UR5+0xec00], R50 ;  /* 0x00ec003200007988 */ /* 0x000fe80008000405 */
[----:B------:R-:W-:Y:S04]  /*33e0*/  STS.U16 [R0+UR5+0xfc00], R54 ;  /* 0x00fc003600007988 */ /* 0x000fe80008000405 */
[----:B---3--:R-:W-:Y:S04]  /*33f0*/  STS.U16 [R0+UR5+0x10c00], R56 ;  /* 0x010c003800007988 */ /* 0x008fe80008000405 */
        /* <DEDUP_REMOVED lines=13> */
[----:B------:R0:W-:Y:S02]  /*34d0*/  STS.U16 [R0+UR5+0x1ec00], R32 ;  /* 0x01ec002000007988 */ /* 0x0001e40008000405 */
[----:B0-----:R-:W-:-:S05]  /*34e0*/  IMAD.MOV.U32 R0, RZ, RZ, -0x800000 ;  /* 0xff800000ff007424 */ /* 0x001fca00078e00ff */
[----:B------:R-:W-:Y:S04]  /*34f0*/  STL [R1+0x20c], R0 ;  /* 0x00020c0001007387 */ /* 0x000fe80000100800 */
[----:B------:R-:W-:Y:S04]  /*3500*/  STL [R1+0x1a0], R3 ;  /* 0x0001a00301007387 */ /* 0x000fe80000100800 */
[----:B------:R0:W-:Y:S04]  /*3510*/  STL [R1+0x1a8], R2 ;  /* 0x0001a80201007387 */ /* 0x0001e80000100800 */
[----:B------:R-:W-:Y:S04]  /*3520*/  STL [R1+0x170], RZ ;  /* 0x000170ff01007387 */ /* 0x000fe80000100800 */
[----:B------:R1:W-:Y:S04]  /*3530*/  STL [R1+0x208], R0 ;  /* 0x0002080001007387 */ /* 0x0003e80000100800 */
[----:B------:R2:W-:Y:S04]  /*3540*/  STL [R1+0x174], RZ ;  /* 0x000174ff01007387 */ /* 0x0005e80000100800 */
        /* <DEDUP_REMOVED lines=81> */
[----:B------:R2:W-:Y:S01]  /*3a60*/  STL [R1+0x3c], RZ ;  /* 0x00003cff01007387 */ /* 0x0005e20000100800 */
[----:B------:R-:W0:Y:S03]  /*3a70*/  S2R R56, SR_TID.X ;  /* 0x0000000000387919 */ /* 0x000e260000002100 */
        /* <DEDUP_REMOVED lines=8> */
[----:B------:R2:W-:Y:S04]  /*3b00*/  STL [R1], RZ ;  /* 0x000000ff01007387 */ /* 0x0005e80000100800 */
[----:B------:R2:W-:Y:S04]  /*3b10*/  STL [R1+0x4], RZ ;  /* 0x000004ff01007387 */ /* 0x0005e80000100800 */
[----:B------:R2:W-:Y:S04]  /*3b20*/  STL [R1+0x8], RZ ;  /* 0x000008ff01007387 */ /* 0x0005e80000100800 */
[----:B------:R2:W-:Y:S01]  /*3b30*/  STL [R1+0xc], RZ ;  /* 0x00000cff01007387 */ /* 0x0005e20000100800 */
[----:B------:R-:W-:Y:S01]  /*3b40*/  UISETP.GE.AND UP0, UPT, UR7, 0x1, UPT ;  /* 0x000000010700788c */ /* 0x000fe2000bf06270 */
[----:B------:R-:W-:-:S02]  /*3b50*/  CS2R R4, SRZ ;  /* 0x0000000000047805 */ /* 0x000fc4000001ff00 */
[----:B------:R-:W-:Y:S02]  /*3b60*/  CS2R R6, SRZ ;  /* 0x0000000000067805 */ /* 0x000fe4000001ff00 */
[----:B------:R-:W-:Y:S02]  /*3b70*/  CS2R R8, SRZ ;  /* 0x0000000000087805 */ /* 0x000fe4000001ff00 */
[----:B------:R-:W-:Y:S02]  /*3b80*/  CS2R R10, SRZ ;  /* 0x00000000000a7805 */ /* 0x000fe4000001ff00 */
[----:B------:R-:W-:Y:S02]  /*3b90*/  CS2R R12, SRZ ;  /* 0x00000000000c7805 */ /* 0x000fe4000001ff00 */
[----:B------:R-:W-:Y:S02]  /*3ba0*/  CS2R R14, SRZ ;  /* 0x00000000000e7805 */ /* 0x000fe4000001ff00 */
        /* <DEDUP_REMOVED lines=10> */
[C---:B0-----:R-:W-:Y:S02]  /*3c50*/  LOP3.LUT R2, R56.reuse, 0x7, RZ, 0xc0, !PT ;  /* 0x0000000738027812 */ /* 0x041fe400078ec0ff */
[----:B-1----:R-:W-:Y:S01]  /*3c60*/  SHF.L.U32 R0, R56, 0x1, RZ ;  /* 0x0000000138007819 */ /* 0x002fe200000006ff */
[----:B--2---:R-:W-:Y:S06]  /*3c70*/  BRA.U !UP0, `(.L_x_0) ;  /* 0x0000003508407547 */ /* 0x004fec000b800000 */
[----:B------:R-:W0:Y:S01]  /*3c80*/  LDC.64 R4, c[0x0][0x3c0] ;  /* 0x0000f000ff047b82 */ /* 0x000e220000000a00 */
[----:B------:R-:W1:Y:S01]  /*3c90*/  LDCU UR4, c[0x0][0x3c8] ;  /* 0x00007900ff0477ac */ /* 0x000e620008000800 */
[----:B------:R-:W-:Y:S02]  /*3ca0*/  LOP3.LUT R3, R0, 0x10, RZ, 0xc0, !PT ;  /* 0x0000001000037812 */ /* 0x000fe400078ec0ff */
[----:B------:R-:W-:Y:S02]  /*3cb0*/  CS2R R32, SRZ ;  /* 0x0000000000207805 */ /* 0x000fe4000001ff00 */
[----:B------:R-:W-:Y:S01]  /*3cc0*/  LOP3.LUT R11, R56, 0x10, RZ, 0xc0, !PT ;  /* 0x00000010380b7812 */ /* 0x000fe200078ec0ff */
[----:B------:R-:W2:Y:S01]  /*3cd0*/  LDCU.64 UR12, c[0x0][0x390] ;  /* 0x00007200ff0c77ac */ /* 0x000ea20008000a00 */
[----:B------:R-:W-:Y:S02]  /*3ce0*/  SHF.R.S32.HI R7, RZ, 0x6, R56 ;  /* 0x00000006ff077819 */ /* 0x000fe40000011438 */
[----:B------:R-:W-:-:S02]  /*3cf0*/  CS2R R34, SRZ ;  /* 0x0000000000227805 */ /* 0x000fc4000001ff00 */
[----:B------:R-:W-:Y:S01]  /*3d00*/  LEA R61, R11, UR5, 0x8 ;  /* 0x000000050b3d7c11 */ /* 0x000fe2000f8e40ff */
[----:B------:R-:W3:Y:S01]  /*3d10*/  LDCU.64 UR10, c[0x0][0x388] ;  /* 0x00007100ff0a77ac */ /* 0x000ee20008000a00 */
[----:B------:R-:W-:Y:S02]  /*3d20*/  SGXT R7, R7, 0x1 ;  /* 0x000000010707781a */ /* 0x000fe40000000200 */
[----:B------:R-:W-:Y:S02]  /*3d30*/  LEA R17, R11, UR5, 0x4 ;  /* 0x000000050b117c11 */ /* 0x000fe4000f8e20ff */
[----:B------:R-:W-:-:S04]  /*3d40*/  LOP3.LUT R13, R7, 0x90, RZ, 0xc0, !PT ;  /* 0x00000090070d7812 */ /* 0x000fc800078ec0ff */
[----:B------:R-:W-:Y:S01]  /*3d50*/  LOP3.LUT R12, R13, 0x37e, R0, 0x78, !PT ;  /* 0x0000037e0d0c7812 */ /* 0x000fe200078e7800 */
[----:B-1----:R-:W-:Y:S01]  /*3d60*/  IMAD R6, R59, UR4, RZ ;  /* 0x000000043b067c24 */ /* 0x002fe2000f8e02ff */
[----:B------:R-:W-:Y:S01]  /*3d70*/  SHF.R.U32.HI R59, RZ, 0x8, R56 ;  /* 0x00000008ff3b7819 */ /* 0x000fe20000011638 */
[----:B------:R-:W-:Y:S02]  /*3d80*/  UMOV UR4, URZ ;  /* 0x000000ff00047c82 */ /* 0x000fe40008000000 */
[C---:B------:R-:W-:Y:S01]  /*3d90*/  IMAD.SHL.U32 R7, R6.reuse, 0x2, RZ ;  /* 0x0000000206077824 */ /* 0x040fe200078e00ff */
[----:B0-----:R0:W-:Y:S01]  /*3da0*/  STL [R1+0x1a4], R5 ;  /* 0x0001a40501007387 */ /* 0x0011e20000100800 */
[----:B------:R-:W-:Y:S01]  /*3db0*/  IMAD.MOV.U32 R10, RZ, RZ, R4 ;  /* 0x000000ffff0a7224 */ /* 0x000fe200078e0004 */
[----:B------:R-:W-:Y:S01]  /*3dc0*/  SGXT.U32 R59, R59, 0x1 ;  /* 0x000000013b3b781a */ /* 0x000fe20000000000 */
[----:B------:R-:W-:Y:S02]  /*3dd0*/  IMAD.MOV.U32 R14, RZ, RZ, R5 ;  /* 0x000000ffff0e7224 */ /* 0x000fe400078e0005 */
[----:B------:R-:W-:Y:S01]  /*3de0*/  IMAD.HI R6, R6, 0x2, RZ ;  /* 0x0000000206067827 */ /* 0x000fe200078e02ff */
[----:B0-----:R-:W0:Y:S03]  /*3df0*/  LDC.64 R4, c[0x0][0x3d0] ;  /* 0x0000f400ff047b82 */ /* 0x001e260000000a00 */
[----:B0-----:R-:W-:Y:S01]  /*3e00*/  IMAD.MOV.U32 R9, RZ, RZ, R4 ;  /* 0x000000ffff097224 */ /* 0x001fe200078e0004 */
[----:B------:R-:W-:Y:S01]  /*3e10*/  SHF.R.S32.HI R4, RZ, 0x2, R56 ;  /* 0x00000002ff047819 */ /* 0x000fe20000011438 */
[----:B------:R0:W-:Y:S01]  /*3e20*/  STL [R1+0x234], R5 ;  /* 0x0002340501007387 */ /* 0x0001e20000100800 */
[----:B------:R-:W-:-:S02]  /*3e30*/  IMAD.MOV.U32 R8, RZ, RZ, R5 ;  /* 0x000000ffff087224 */ /* 0x000fc400078e0005 */
[----:B------:R-:W-:-:S04]  /*3e40*/  SGXT R4, R4, 0x1 ;  /* 0x000000010404781a */ /* 0x000fc80000000200 */
[----:B------:R-:W-:Y:S01]  /*3e50*/  LOP3.LUT R4, R4, 0x90, RZ, 0xc0, !PT ;  /* 0x0000009004047812 */ /* 0x000fe200078ec0ff */
[----:B0-----:R-:W-:Y:S01]  /*3e60*/  IMAD R5, R2, 0x210, RZ ;  /* 0x0000021002057824 */ /* 0x001fe200078e02ff */
[----:B------:R-:W-:Y:S02]  /*3e70*/  LOP3.LUT R2, R3, 0x1e0, R56, 0xf8, !PT ;  /* 0x000001e003027812 */ /* 0x000fe400078ef838 */
[----:B------:R-:W-:Y:S02]  /*3e80*/  SHF.L.U32 R3, R56, 0x5, RZ ;  /* 0x0000000538037819 */ /* 0x000fe400000006ff */
[C---:B------:R-:W-:Y:S02]  /*3e90*/  LOP3.LUT R2, R5.reuse, R2, RZ, 0x3c, !PT ;  /* 0x0000000205027212 */ /* 0x040fe400078e3cff */
[----:B------:R-:W-:Y:S01]  /*3ea0*/  LOP3.LUT R15, R4, 0x60, R3, 0xf8, !PT ;  /* 0x00000060040f7812 */ /* 0x000fe200078ef803 */
[----:B------:R-:W-:Y:S01]  /*3eb0*/  IMAD R3, R10, UR6, RZ ;  /* 0x000000060a037c24 */ /* 0x000fe2000f8e02ff */
[----:B------:R-:W-:Y:S01]  /*3ec0*/  LOP3.LUT R4, R56, 0xf, RZ, 0xc0, !PT ;  /* 0x0000000f38047812 */ /* 0x000fe200078ec0ff */
[----:B------:R-:W-:Y:S01]  /*3ed0*/  IMAD.IADD R61, R2, 0x1, R61 ;  /* 0x00000001023d7824 */ /* 0x000fe200078e023d */
[--C-:B------:R-:W-:Y:S01]  /*3ee0*/  LOP3.LUT R36, R5, 0x30, R0.reuse, 0x78, !PT ;  /* 0x0000003005247812 */ /* 0x100fe200078e7800 */
[----:B------:R-:W0:Y:S01]  /*3ef0*/  LDC R2, c[0x0][0x3d8] ;  /* 0x0000f600ff027b82 */ /* 0x000e220000000800 */
[----:B------:R-:W-:Y:S01]  /*3f00*/  IMAD R5, R9, UR6, RZ ;  /* 0x0000000609057c24 */ /* 0x000fe2000f8e02ff */
[----:B------:R-:W-:Y:S01]  /*3f10*/  LOP3.LUT R60, R15, 0x10, R0, 0x78, !PT ;  /* 0x000000100f3c7812 */ /* 0x000fe200078e7800 */
[----:B------:R-:W-:Y:S01]  /*3f20*/  IMAD R10, R4, R8, RZ ;  /* 0x00000008040a7224 */ /* 0x000fe200078e02ff */
[----:B------:R-:W-:Y:S01]  /*3f30*/  STL [R1+0x18c], R36 ;  /* 0x00018c2401007387 */ /* 0x000fe20000100800 */
[----:B------:R-:W-:-:S02]  /*3f40*/  IMAD.SHL.U32 R8, R5, 0x2, RZ ;  /* 0x0000000205087824 */ /* 0x000fc400078e00ff */
[C---:B------:R-:W-:Y:S01]  /*3f50*/  IMAD.SHL.U32 R4, R3.reuse, 0x2, RZ ;  /* 0x0000000203047824 */ /* 0x040fe200078e00ff */
[----:B------:R-:W-:Y:S01]  /*3f60*/  SHF.L.U32 R9, R10, 0x1, RZ ;  /* 0x000000010a097819 */ /* 0x000fe200000006ff */
[----:B------:R1:W-:Y:S01]  /*3f70*/  STL [R1+0x190], R12 ;  /* 0x0001900c01007387 */ /* 0x0003e20000100800 */
[----:B------:R-:W-:Y:S02]  /*3f80*/  IMAD.HI R3, R3, 0x2, RZ ;  /* 0x0000000203037827 */ /* 0x000fe400078e02ff */
[----:B--2---:R-:W-:Y:S02]  /*3f90*/  IADD3 R0, P2, P3, R9, UR12, R8 ;  /* 0x0000000c09007c10 */ /* 0x004fe4000fb5e008 */
[----:B------:R-:W-:Y:S01]  /*3fa0*/  IMAD R9, R59, R14, RZ ;  /* 0x0000000e3b097224 */ /* 0x000fe200078e02ff */
[----:B---3--:R-:W-:Y:S01]  /*3fb0*/  IADD3 R4, P0, P1, R7, UR10, R4 ;  /* 0x0000000a07047c10 */ /* 0x008fe2000f91e004 */
[----:B------:R-:W-:Y:S01]  /*3fc0*/  IMAD.HI R8, R5, 0x2, RZ ;  /* 0x0000000205087827 */ /* 0x000fe200078e02ff */
[----:B------:R-:W2:Y:S01]  /*3fd0*/  LDCU UR10, c[0x0][0x3a8] ;  /* 0x00007500ff0a77ac */ /* 0x000ea20008000800 */
[----:B-1----:R-:W-:-:S02]  /*3fe0*/  SHF.R.U32.HI R12, RZ, 0x4, R56 ;  /* 0x00000004ff0c7819 */ /* 0x002fc40000011638 */
[----:B------:R-:W-:Y:S01]  /*3ff0*/  IMAD R11, R14, 0x2, R9 ;  /* 0x000000020e0b7824 */ /* 0x000fe200078e0209 */
[----:B------:R-:W-:Y:S01]  /*4000*/  IADD3.X R6, PT, PT, R6, UR11, R3, P0, P1 ;  /* 0x0000000b06067c10 */ /* 0x000fe200087e2403 */
[----:B------:R-:W-:Y:S01]  /*4010*/  IMAD.HI R13, R10, 0x2, RZ ;  /* 0x000000020a0d7827 */ /* 0x000fe200078e02ff */
[----:B------:R-:W-:Y:S02]  /*4020*/  SGXT.U32 R7, R12, 0x5 ;  /* 0x000000050c07781a */ /* 0x000fe40000000000 */
[----:B------:R-:W-:Y:S01]  /*4030*/  LEA R26, P1, R9, R4, 0x1 ;  /* 0x00000004091a7211 */ /* 0x000fe200078208ff */
[----:B------:R-:W-:Y:S01]  /*4040*/  IMAD R5, R14, 0x2, R11 ;  /* 0x000000020e057824 */ /* 0x000fe200078e020b */
[----:B------:R-:W-:Y:S01]  /*4050*/  IADD3.X R3, PT, PT, R13, UR13, R8, P2, P3 ;  /* 0x0000000d0d037c10 */ /* 0x000fe200097e6408 */
[----:B0-----:R-:W-:Y:S01]  /*4060*/  IMAD R15, R7, R2, RZ ;  /* 0x00000002070f7224 */ /* 0x001fe200078e02ff */
[C---:B------:R-:W-:Y:S01]  /*4070*/  LEA R22, P2, R11.reuse, R4, 0x1 ;  /* 0x000000040b167211 */ /* 0x040fe200078408ff */
[----:B------:R-:W-:Y:S01]  /*4080*/  IMAD.IADD R60, R60, 0x1, R17 ;  /* 0x000000013c3c7824 */ /* 0x000fe200078e0211 */
[----:B------:R-:W-:Y:S01]  /*4090*/  LEA R7, R14, R5, 0x1 ;  /* 0x000000050e077211 */ /* 0x000fe200078e08ff */
[----:B------:R-:W-:Y:S01]  /*40a0*/  IMAD R17, R2, 0x20, R15 ;  /* 0x0000002002117824 */ /* 0x000fe200078e020f */
[----:B------:R-:W-:-:S02]  /*40b0*/  LEA.HI.X.SX32 R23, R11, R6, 0x1, P2 ;  /* 0x000000060b177211 */ /* 0x000fc400010f0eff */
[----:B------:R-:W-:Y:S01]  /*40c0*/  LEA.HI.X.SX32 R27, R9, R6, 0x1, P1 ;  /* 0x00000006091b7211 */ /* 0x000fe200008f0eff */
[----:B------:R-:W-:Y:S01]  /*40d0*/  IMAD R13, R14, 0x2, R7 ;  /* 0x000000020e0d7824 */ /* 0x000fe200078e0207 */
[----:B------:R-:W-:Y:S01]  /*40e0*/  LEA R20, P3, R5, R4, 0x1 ;  /* 0x0000000405147211 */ /* 0x000fe200078608ff */
[----:B------:R0:W-:Y:S01]  /*40f0*/  STL.64 [R1+0x220], R22 ;  /* 0x0002201601007387 */ /* 0x0001e20000100a00 */
[----:B------:R-:W-:Y:S01]  /*4100*/  IMAD R19, R2, 0x20, R17 ;  /* 0x0000002002137824 */ /* 0x000fe200078e0211 */
[----:B------:R-:W-:Y:S01]  /*4110*/  LEA R24, P0, R15, R0, 0x1 ;  /* 0x000000000f187211 */ /* 0x000fe200078008ff */
[C---:B------:R-:W-:Y:S01]  /*4120*/  IMAD R9, R14.reuse, 0x2, R13 ;  /* 0x000000020e097824 */ /* 0x040fe200078e020d */
[----:B------:R-:W-:Y:S01]  /*4130*/  LEA.HI.X.SX32 R21, R5, R6, 0x1, P3 ;  /* 0x0000000605157211 */ /* 0x000fe200018f0eff */
[----:B------:R1:W-:Y:S01]  /*4140*/  STL.64 [R1+0x228], R26 ;  /* 0x0002281a01007387 */ /* 0x0003e20000100a00 */
[----:B------:R-:W-:Y:S01]  /*4150*/  LEA.HI.X.SX32 R25, R15, R3, 0x1, P0 ;  /* 0x000000030f197211 */ /* 0x000fe200000f0eff */
[----:B------:R-:W-:Y:S01]  /*4160*/  IMAD R11, R14, 0x2, R9 ;  /* 0x000000020e0b7824 */ /* 0x000fe200078e0209 */
[----:B------:R-:W-:Y:S01]  /*4170*/  LEA R28, P2, R9, R4, 0x1 ;  /* 0x00000004091c7211 */ /* 0x000fe200078408ff */
[----:B------:R3:W-:Y:S01]  /*4180*/  STL.64 [R1+0x218], R20 ;  /* 0x0002181401007387 */ /* 0x0007e20000100a00 */
[----:B------:R-:W-:-:S02]  /*4190*/  LEA R12, P0, R19, R0, 0x1 ;  /* 0x00000000130c7211 */ /* 0x000fc400078008ff */
[----:B0-----:R-:W-:Y:S02]  /*41a0*/  LEA R22, P1, R7, R4, 0x1 ;  /* 0x0000000407167211 */ /* 0x001fe400078208ff */
[-C--:B------:R-:W-:Y:S02]  /*41b0*/  LEA.HI.X.SX32 R29, R9, R6.reuse, 0x1, P2 ;  /* 0x00000006091d7211 */ /* 0x080fe400010f0eff */
[----:B------:R-:W-:Y:S01]  /*41c0*/  LEA.HI.X.SX32 R23, R7, R6, 0x1, P1 ;  /* 0x0000000607177211 */ /* 0x000fe200008f0eff */
[----:B------:R-:W-:Y:S01]  /*41d0*/  IMAD R7, R14, 0x2, R11 ;  /* 0x000000020e077824 */ /* 0x000fe200078e020b */
[-C--:B------:R-:W-:Y:S02]  /*41e0*/  LEA R30, P1, R13, R4.reuse, 0x1 ;  /* 0x000000040d1e7211 */ /* 0x080fe400078208ff */
[----:B-1----:R-:W-:Y:S01]  /*41f0*/  LEA R26, P3, R11, R4, 0x1 ;  /* 0x000000040b1a7211 */ /* 0x002fe200078608ff */
[----:B------:R0:W-:Y:S01]  /*4200*/  STL.64 [R1+0x210], R22 ;  /* 0x0002101601007387 */ /* 0x0001e20000100a00 */
[----:B---3--:R-:W-:-:S02]  /*4210*/  LEA R21, R2, R19, 0x5 ;  /* 0x0000001302157211 */ /* 0x008fc400078e28ff */
[-C--:B------:R-:W-:Y:S02]  /*4220*/  LEA.HI.X.SX32 R31, R13, R6.reuse, 0x1, P1 ;  /* 0x000000060d1f7211 */ /* 0x080fe400008f0eff */
[----:B------:R-:W-:Y:S01]  /*4230*/  LEA.HI.X.SX32 R27, R11, R6, 0x1, P3 ;  /* 0x000000060b1b7211 */ /* 0x000fe200018f0eff */
[----:B------:R-:W-:Y:S01]  /*4240*/  IMAD R5, R2, 0x20, R21 ;  /* 0x0000002002057824 */ /* 0x000fe200078e0215 */
[----:B------:R-:W-:Y:S01]  /*4250*/  LEA R10, P2, R21, R0, 0x1 ;  /* 0x00000000150a7211 */ /* 0x000fe200078408ff */
[----:B------:R1:W-:Y:S01]  /*4260*/  STL.64 [R1+0x208], R30 ;  /* 0x0002081e01007387 */ /* 0x0003e20000100a00 */
[-C--:B------:R-:W-:Y:S02]  /*4270*/  LEA.HI.X.SX32 R13, R19, R3.reuse, 0x1, P0 ;  /* 0x00000003130d7211 */ /* 0x080fe400000f0eff */
[----:B------:R-:W-:Y:S02]  /*4280*/  CS2R R18, SRZ ;  /* 0x0000000000127805 */ /* 0x000fe4000001ff00 */
[----:B------:R-:W-:-:S02]  /*4290*/  LEA.HI.X.SX32 R11, R21, R3, 0x1, P2 ;  /* 0x00000003150b7211 */ /* 0x000fc400010f0eff */
[----:B------:R-:W-:Y:S02]  /*42a0*/  CS2R R20, SRZ ;  /* 0x0000000000147805 */ /* 0x000fe4000001ff00 */
[----:B0-----:R-:W-:Y:S02]  /*42b0*/  LEA R22, P4, R7, R4, 0x1 ;  /* 0x0000000407167211 */ /* 0x001fe400078808ff */
[----:B------:R-:W-:Y:S02]  /*42c0*/  LEA R16, P0, R5, R0, 0x1 ;  /* 0x0000000005107211 */ /* 0x000fe400078008ff */
[----:B------:R-:W-:Y:S01]  /*42d0*/  LEA.HI.X.SX32 R23, R7, R6, 0x1, P4 ;  /* 0x0000000607177211 */ /* 0x000fe200020f0eff */
[----:B------:R-:W-:Y:S01]  /*42e0*/  IMAD R7, R2, 0x20, R5 ;  /* 0x0000002002077824 */ /* 0x000fe200078e0205 */
[----:B-1----:R-:W-:-:S03]  /*42f0*/  CS2R R30, SRZ ;  /* 0x00000000001e7805 */ /* 0x002fc6000001ff00 */
[----:B------:R0:W-:Y:S01]  /*4300*/  STL.64 [R1+0x1f0], R22 ;  /* 0x0001f01601007387 */ /* 0x0001e20000100a00 */
[----:B------:R-:W-:-:S03]  /*4310*/  IMAD R9, R2, 0x20, R7 ;  /* 0x0000002002097824 */ /* 0x000fc600078e0207 */
[----:B------:R1:W-:Y:S02]  /*4320*/  STL.64 [R1+0x200], R28 ;  /* 0x0002001c01007387 */ /* 0x0003e40000100a00 */
[----:B------:R-:W-:Y:S02]  /*4330*/  LEA R2, R2, R9, 0x5 ;  /* 0x0000000902027211 */ /* 0x000fe400078e28ff */
[----:B------:R-:W-:Y:S01]  /*4340*/  STL.64 [R1+0x1f8], R26 ;  /* 0x0001f81a01007387 */ /* 0x000fe20000100a00 */
[----:B0-----:R-:W-:-:S03]  /*4350*/  LEA R22, P1, R17, R0, 0x1 ;  /* 0x0000000011167211 */ /* 0x001fc600078208ff */
[----:B------:R0:W-:Y:S01]  /*4360*/  STL.64 [R1+0x1e8], R24 ;  /* 0x0001e81801007387 */ /* 0x0001e20000100a00 */
[-C--:B------:R-:W-:Y:S02]  /*4370*/  LEA.HI.X.SX32 R23, R17, R3.reuse, 0x1, P1 ;  /* 0x0000000311177211 */ /* 0x080fe400008f0eff */
[----:B-1----:R-:W-:Y:S02]  /*4380*/  CS2R R28, SRZ ;  /* 0x00000000001c7805 */ /* 0x002fe4000001ff00 */
[----:B------:R-:W-:Y:S02]  /*4390*/  LEA R14, P1, R7, R0, 0x1 ;  /* 0x00000000070e7211 */ /* 0x000fe400078208ff */
[-C--:B------:R-:W-:Y:S01]  /*43a0*/  LEA.HI.X.SX32 R17, R5, R3.reuse, 0x1, P0 ;  /* 0x0000000305117211 */ /* 0x080fe200000f0eff */
[----:B------:R1:W-:Y:S01]  /*43b0*/  STL.64 [R1+0x1e0], R22 ;  /* 0x0001e01601007387 */ /* 0x0003e20000100a00 */
[----:B------:R-:W-:Y:S02]  /*43c0*/  LEA.HI.X.SX32 R15, R7, R3, 0x1, P1 ;  /* 0x00000003070f7211 */ /* 0x000fe400008f0eff */
[----:B------:R-:W-:-:S02]  /*43d0*/  CS2R R4, SRZ ;  /* 0x0000000000047805 */ /* 0x000fc4000001ff00 */
[----:B------:R-:W-:Y:S01]  /*43e0*/  CS2R R6, SRZ ;  /* 0x0000000000067805 */ /* 0x000fe2000001ff00 */
[----:B------:R3:W-:Y:S01]  /*43f0*/  STL.64 [R1+0x1d8], R12 ;  /* 0x0001d80c01007387 */ /* 0x0007e20000100a00 */
[----:B0-----:R-:W-:Y:S02]  /*4400*/  CS2R R24, SRZ ;  /* 0x0000000000187805 */ /* 0x001fe4000001ff00 */
[----:B------:R-:W-:Y:S01]  /*4410*/  CS2R R26, SRZ ;  /* 0x00000000001a7805 */ /* 0x000fe2000001ff00 */
[----:B------:R0:W-:Y:S04]  /*4420*/  STL.64 [R1+0x1d0], R10 ;  /* 0x0001d00a01007387 */ /* 0x0001e80000100a00 */
[----:B------:R4:W-:Y:S01]  /*4430*/  STL.64 [R1+0x1c8], R16 ;  /* 0x0001c81001007387 */ /* 0x0009e20000100a00 */
[----:B-1----:R-:W-:-:S02]  /*4440*/  CS2R R22, SRZ ;  /* 0x0000000000167805 */ /* 0x002fc4000001ff00 */
[CC--:B---3--:R-:W-:Y:S01]  /*4450*/  LEA R12, P2, R9.reuse, R0.reuse, 0x1 ;  /* 0x00000000090c7211 */ /* 0x0c8fe200078408ff */
[----:B------:R1:W-:Y:S01]  /*4460*/  STL.64 [R1+0x1c0], R14 ;  /* 0x0001c00e01007387 */ /* 0x0003e20000100a00 */
[C---:B0-----:R-:W-:Y:S01]  /*4470*/  LEA R10, P3, R2.reuse, R0, 0x1 ;  /* 0x00000000020a7211 */ /* 0x041fe200078608ff */
[----:B------:R-:W-:Y:S01]  /*4480*/  IMAD.MOV.U32 R0, RZ, RZ, -0x800000 ;  /* 0xff800000ff007424 */ /* 0x000fe200078e00ff */
[-C--:B------:R-:W-:Y:S02]  /*4490*/  LEA.HI.X.SX32 R13, R9, R3.reuse, 0x1, P2 ;  /* 0x00000003090d7211 */ /* 0x080fe400010f0eff */
[----:B------:R-:W-:Y:S02]  /*44a0*/  CS2R R8, SRZ ;  /* 0x0000000000087805 */ /* 0x000fe4000001ff00 */
[----:B------:R-:W-:Y:S01]  /*44b0*/  LEA.HI.X.SX32 R11, R2, R3, 0x1, P3 ;  /* 0x00000003020b7211 */ /* 0x000fe200018f0eff */
[----:B------:R-:W-:Y:S01]  /*44c0*/  IMAD.MOV.U32 R2, RZ, RZ, 0x3f800000 ;  /* 0x3f800000ff027424 */ /* 0x000fe200078e00ff */
[----:B----4-:R-:W-:Y:S01]  /*44d0*/  CS2R R16, SRZ ;  /* 0x0000000000107805 */ /* 0x010fe2000001ff00 */
[----:B------:R0:W-:Y:S01]  /*44e0*/  STL.64 [R1+0x1b8], R12 ;  /* 0x0001b80c01007387 */ /* 0x0001e20000100a00 */
[----:B-1----:R-:W-:-:S03]  /*44f0*/  CS2R R14, SRZ ;  /* 0x00000000000e7805 */ /* 0x002fc6000001ff00 */
[----:B------:R1:W-:Y:S04]  /*4500*/  STL.64 [R1+0x1b0], R10 ;  /* 0x0001b00a01007387 */ /* 0x0003e80000100a00 */
[----:B------:R3:W-:Y:S04]  /*4510*/  STL [R1+0x1a0], R2 ;  /* 0x0001a00201007387 */ /* 0x0007e80000100800 */
[----:B------:R-:W-:Y:S01]  /*4520*/  STL [R1+0x188], RZ ;  /* 0x000188ff01007387 */ /* 0x000fe20000100800 */
[----:B0-----:R-:W-:-:S03]  /*4530*/  CS2R R12, SRZ ;  /* 0x00000000000c7805 */ /* 0x001fc6000001ff00 */
[----:B------:R0:W-:Y:S01]  /*4540*/  STL [R1+0x198], R0 ;  /* 0x0001980001007387 */ /* 0x0001e20000100800 */
[----:B-1----:R-:W-:Y:S01]  /*4550*/  CS2R R10, SRZ ;  /* 0x00000000000a7805 */ /* 0x002fe2000001ff00 */
[----:B---3--:R-:W-:Y:S02]  /*4560*/  IMAD.MOV.U32 R2, RZ, RZ, -0x800000 ;  /* 0xff800000ff027424 */ /* 0x008fe400078e00ff */
[----:B------:R-:W-:Y:S04]  /*4570*/  STL [R1+0x184], RZ ;  /* 0x000184ff01007387 */ /* 0x000fe80000100800 */
[----:B------:R-:W-:Y:S01]  /*4580*/  STL [R1+0x19c], R2 ;  /* 0x00019c0201007387 */ /* 0x000fe20000100800 */
[----:B0-----:R-:W-:-:S03]  /*4590*/  IMAD.MOV.U32 R0, RZ, RZ, 0x3f800000 ;  /* 0x3f800000ff007424 */ /* 0x001fc600078e00ff */
[----:B------:R-:W-:Y:S04]  /*45a0*/  STL [R1+0x170], RZ ;  /* 0x000170ff01007387 */ /* 0x000fe80000100800 */
[----:B------:R0:W-:Y:S04]  /*45b0*/  STL [R1+0x1a8], R0 ;  /* 0x0001a80001007387 */ /* 0x0001e80000100800 */
[----:B------:R1:W-:Y:S04]  /*45c0*/  STL [R1+0x174], RZ ;  /* 0x000174ff01007387 */ /* 0x0003e80000100800 */
[----:B------:R1:W-:Y:S01]  /*45d0*/  STL [R1+0x178], RZ ;  /* 0x000178ff01007387 */ /* 0x0003e20000100800 */
[----:B0-----:R-:W-:-:S03]  /*45e0*/  LOP3.LUT R0, R36, 0x40, RZ, 0x3c, !PT ;  /* 0x0000004024007812 */ /* 0x001fc600078e3cff */
        /* <DEDUP_REMOVED lines=92> */
[----:B------:R1:W-:Y:S04]  /*4bb0*/  STL [R1+0xc], RZ ;  /* 0x00000cff01007387 */ /* 0x0003e80000100800 */
[----:B--2---:R1:W-:Y:S02]  /*4bc0*/  STL [R1+0x230], R0 ;  /* 0x0002300001007387 */ /* 0x0043e40000100800 */
.L_x_1:
[----:B--2---:R-:W2:Y:S04]  /*4bd0*/  LDL.64 R2, [R1+0x228] ;  /* 0x0002280001027983 */ /* 0x004ea80000100a00 */
[----:B------:R-:W3:Y:S04]  /*4be0*/  LDL.64 R40, [R1+0x208] ;  /* 0x0002080001287983 */ /* 0x000ee80000100a00 */
[----:B------:R-:W2:Y:S04]  /*4bf0*/  LDL R46, [R1+0x188] ;  /* 0x00018800012e7983 */ /* 0x000ea80000100800 */
[----:B------:R-:W4:Y:S04]  /*4c00*/  LDL.64 R36, [R1+0x220] ;  /* 0x0002200001247983 */ /* 0x000f280000100a00 */
[----:B------:R-:W4:Y:S04]  /*4c10*/  LDL.64 R42, [R1+0x200] ;  /* 0x00020000012a7983 */ /* 0x000f280000100a00 */
[----:B------:R-:W4:Y:S04]  /*4c20*/  LDL.64 R38, [R1+0x218] ;  /* 0x0002180001267983 */ /* 0x000f280000100a00 */
[----:B------:R-:W4:Y:S04]  /*4c30*/  LDL.64 R50, [R1+0x1f8] ;  /* 0x0001f80001327983 */ /* 0x000f280000100a00 */
[----:B------:R-:W4:Y:S04]  /*4c40*/  LDL.64 R52, [R1+0x210] ;  /* 0x0002100001347983 */ /* 0x000f280000100a00 */
[----:B------:R-:W4:Y:S01]  /*4c50*/  LDL.64 R48, [R1+0x1f0] ;  /* 0x0001f00001307983 */ /* 0x000f220000100a00 */
[----:B------:R-:W0:Y:S01]  /*4c60*/  S2R R47, SR_TID.X ;  /* 0x00000000002f7919 */ /* 0x000e220000002100 */
[----:B--2---:R-:W-:-:S04]  /*4c70*/  IMAD.WIDE R2, R46, 0x2, R2 ;  /* 0x000000022e027825 */ /* 0x004fc800078e0202 */
[C---:B---3--:R-:W-:Y:S01]  /*4c80*/  IMAD.WIDE R40, R46.reuse, 0x2, R40 ;  /* 0x000000022e287825 */ /* 0x048fe200078e0228 */
[----:B------:R-:W2:Y:S03]  /*4c90*/  LDG.E.U16 R45, desc[UR8][R2.64] ;  /* 0x00000008022d7981 */ /* 0x000ea6000c1e1500 */
[C---:B----4-:R-:W-:Y:S02]  /*4ca0*/  IMAD.WIDE R36, R46.reuse, 0x2, R36 ;  /* 0x000000022e247825 */ /* 0x050fe400078e0224 */
[----:B------:R-:W3:Y:S02]  /*4cb0*/  LDG.E.U16 R40, desc[UR8][R40.64] ;  /* 0x0000000828287981 */ /* 0x000ee4000c1e1500 */
[C---:B------:R-:W-:Y:S02]  /*4cc0*/  IMAD.WIDE R42, R46.reuse, 0x2, R42 ;  /* 0x000000022e2a7825 */ /* 0x040fe400078e022a */
[----:B------:R4:W3:Y:S04]  /*4cd0*/  LDG.E.U16 R44, desc[UR8][R36.64] ;  /* 0x00000008242c7981 */ /* 0x0008e8000c1e1500 */
[----:B------:R-:W3:Y:S01]  /*4ce0*/  LDG.E.U16 R42, desc[UR8][R42.64] ;  /* 0x000000082a2a7981 */ /* 0x000ee2000c1e1500 */
[----:B------:R-:W-:-:S04]  /*4cf0*/  IMAD.WIDE R38, R46, 0x2, R38 ;  /* 0x000000022e267825 */ /* 0x000fc800078e0226 */
[C---:B----4-:R-:W-:Y:S01]  /*4d00*/  IMAD.WIDE R36, R46.reuse, 0x2, R50 ;  /* 0x000000022e247825 */ /* 0x050fe200078e0232 */
[----:B-1----:R1:W4:Y:S05]  /*4d10*/  LDG.E.U16 R0, desc[UR8][R38.64] ;  /* 0x0000000826007981 */ /* 0x00232a000c1e1500 */
[----:B------:R-:W4:Y:S01]  /*4d20*/  LDG.E.U16 R36, desc[UR8][R36.64] ;  /* 0x0000000824247981 */ /* 0x000f22000c1e1500 */
[----:B------:R-:W-:-:S04]  /*4d30*/  IMAD.WIDE R2, R46, 0x2, R52 ;  /* 0x000000022e027825 */ /* 0x000fc800078e0234 */
[----:B-1----:R-:W-:Y:S02]  /*4d40*/  IMAD.WIDE R38, R46, 0x2, R48 ;  /* 0x000000022e267825 */ /* 0x002fe400078e0230 */
[----:B------:R-:W4:Y:S04]  /*4d50*/  LDG.E.U16 R2, desc[UR8][R2.64] ;  /* 0x0000000802027981 */ /* 0x000f28000c1e1500 */
[----:B------:R-:W4:Y:S01]  /*4d60*/  LDG.E.U16 R38, desc[UR8][R38.64] ;  /* 0x0000000826267981 */ /* 0x000f22000c1e1500 */
[----:B0-----:R-:W-:Y:S02]  /*4d70*/  LOP3.LUT R46, R47, 0xff, RZ, 0xc0, !PT ;  /* 0x000000ff2f2e7812 */ /* 0x001fe400078ec0ff */
[--C-:B------:R-:W-:Y:S02]  /*4d80*/  SHF.R.S32.HI R48, RZ, 0x8, R47.reuse ;  /* 0x00000008ff307819 */ /* 0x100fe4000001142f */
[----:B------:R-:W-:Y:S01]  /*4d90*/  SHF.R.S32.HI R50, RZ, 0x8, R47 ;  /* 0x00000008ff327819 */ /* 0x000fe2000001142f */
[C---:B------:R-:W-:Y:S01]  /*4da0*/  IMAD.SHL.U32 R47, R46.reuse, 0x2, RZ ;  /* 0x000000022e2f7824 */ /* 0x040fe200078e00ff */
[----:B------:R-:W-:-:S02]  /*4db0*/  SHF.L.U32 R49, R46, 0x1, RZ ;  /* 0x000000012e317819 */ /* 0x000fc400000006ff */
[----:B------:R-:W0:Y:S01]  /*4dc0*/  S2R R46, SR_TID.X ;  /* 0x00000000002e7919 */ /* 0x000e220000002100 */
[----:B------:R-:W-:Y:S02]  /*4dd0*/  SGXT R48, R48, 0x1 ;  /* 0x000000013030781a */ /* 0x000fe40000000200 */
[----:B------:R-:W-:Y:S02]  /*4de0*/  SGXT R50, R50, 0x1 ;  /* 0x000000013232781a */ /* 0x000fe40000000200 */
[----:B------:R-:W-:Y:S02]  /*4df0*/  LOP3.LUT R47, R47, 0x210, R48, 0x78, !PT ;  /* 0x000002102f2f7812 */ /* 0x000fe400078e7830 */
[----:B------:R-:W-:Y:S01]  /*4e00*/  LOP3.LUT R49, R49, 0x210, R50, 0x78, !PT ;  /* 0x0000021031317812 */ /* 0x000fe200078e7832 */
[----:B------:R-:W-:Y:S01]  /*4e10*/  BAR.SYNC.DEFER_BLOCKING 0x0 ;  /* 0x0000000000007b1d */ /* 0x000fe20000010000 */
[----:B------:R-:W-:Y:S02]  /*4e20*/  LOP3.LUT R47, R47, 0x20, RZ, 0x3c, !PT ;  /* 0x000000202f2f7812 */ /* 0x000fe400078e3cff */
[----:B0-----:R-:W-:-:S04]  /*4e30*/  SHF.R.S32.HI R48, RZ, 0x8, R46 ;  /* 0x00000008ff307819 */ /* 0x001fc8000001142e */
[----:B------:R-:W-:Y:S01]  /*4e40*/  SGXT R48, R48, 0x1 ;  /* 0x000000013030781a */ /* 0x000fe20000000200 */
[----:B--2---:R-:W-:Y:S04]  /*4e50*/  STS.U16 [R49+UR5+0x20000], R45 ;  /* 0x0200002d31007988 */ /* 0x004fe80008000405 */
[----:B---3--:R0:W-:Y:S04]  /*4e60*/  STS.U16 [R49+UR5+0x21000], R40 ;  /* 0x0210002831007988 */ /* 0x0081e80008000405 */
[----:B------:R-:W-:Y:S04]  /*4e70*/  STS.U16 [R47+UR5+0x20400], R44 ;  /* 0x0204002c2f007988 */ /* 0x000fe80008000405 */
[----:B------:R1:W-:Y:S01]  /*4e80*/  STS.U16 [R47+UR5+0x21400], R42 ;  /* 0x0214002a2f007988 */ /* 0x0003e20008000405 */
[----:B0-----:R-:W-:-:S02]  /*4e90*/  SHF.R.S32.HI R49, RZ, 0x8, R46 ;  /* 0x00000008ff317819 */ /* 0x001fc4000001142e */
[----:B-1----:R-:W-:Y:S02]  /*4ea0*/  LOP3.LUT R47, R46, 0xff, RZ, 0xc0, !PT ;  /* 0x000000ff2e2f7812 */ /* 0x002fe400078ec0ff */
[----:B------:R-:W-:-:S03]  /*4eb0*/  SGXT R49, R49, 0x1 ;  /* 0x000000013131781a */ /* 0x000fc60000000200 */
[----:B------:R-:W-:-:S05]  /*4ec0*/  IMAD.SHL.U32 R46, R47, 0x2, RZ ;  /* 0x000000022f2e7824 */ /* 0x000fca00078e00ff */
[----:B------:R-:W-:-:S04]  /*4ed0*/  LOP3.LUT R46, R46, 0x210, R49, 0x78, !PT ;  /* 0x000002102e2e7812 */ /* 0x000fc800078e7831 */
[----:B------:R-:W-:-:S05]  /*4ee0*/  LOP3.LUT R46, R46, 0x40, RZ, 0x3c, !PT ;  /* 0x000000402e2e7812 */ /* 0x000fca00078e3cff */
[----:B----4-:R0:W-:Y:S04]  /*4ef0*/  STS.U16 [R46+UR5+0x20800], R0 ;  /* 0x020800002e007988 */ /* 0x0101e80008000405 */
[----:B------:R1:W-:Y:S01]  /*4f00*/  STS.U16 [R46+UR5+0x21800], R36 ;  /* 0x021800242e007988 */ /* 0x0003e20008000405 */
[----:B------:R-:W-:-:S03]  /*4f10*/  IMAD.SHL.U32 R47, R47, 0x2, RZ ;  /* 0x000000022f2f7824 */ /* 0x000fc600078e00ff */
[----:B0-----:R-:W2:Y:S01]  /*4f20*/  LDL R0, [R1+0x184] ;  /* 0x0001840001007983 */ /* 0x001ea20000100800 */
[----:B-1----:R-:W0:Y:S01]  /*4f30*/  S2R R46, SR_TID.X ;  /* 0x00000000002e7919 */ /* 0x002e220000002100 */
[----:B------:R-:W-:-:S04]  /*4f40*/  LOP3.LUT R47, R47, 0x210, R48, 0x78, !PT ;  /* 0x000002102f2f7812 */ /* 0x000fc800078e7830 */
[----:B------:R-:W-:-:S05]  /*4f50*/  LOP3.LUT R47, R47, 0x60, RZ, 0x3c, !PT ;  /* 0x000000602f2f7812 */ /* 0x000fca00078e3cff */
[----:B------:R1:W-:Y:S04]  /*4f60*/  STS.U16 [R47+UR5+0x20c00], R2 ;  /* 0x020c00022f007988 */ /* 0x0003e80008000405 */
[----:B------:R-:W-:Y:S01]  /*4f70*/  STS.U16 [R47+UR5+0x21c00], R38 ;  /* 0x021c00262f007988 */ /* 0x000fe20008000405 */
[----:B------:R-:W-:Y:S06]  /*4f80*/  BAR.SYNC.DEFER_BLOCKING 0x0 ;  /* 0x0000000000007b1d */ /* 0x000fec0000010000 */
[----:B-1----:R-:W2:Y:S01]  /*4f90*/  LDL.64 R2, [R1+0x1e8] ;  /* 0x0001e80001027983 */ /* 0x002ea20000100a00 */
[C---:B0-----:R-:W-:Y:S01]  /*4fa0*/  LOP3.LUT R41, R46.reuse, 0x7, RZ, 0xc0, !PT ;  /* 0x000000072e297812 */ /* 0x041fe200078ec0ff */
[----:B------:R-:W-:-:S04]  /*4fb0*/  IMAD.SHL.U32 R43, R46, 0x2, RZ ;  /* 0x000000022e2b7824 */ /* 0x000fc800078e00ff */
[----:B------:R-:W-:-:S05]  /*4fc0*/  IMAD R41, R41, 0x210, RZ ;  /* 0x0000021029297824 */ /* 0x000fca00078e02ff */
[----:B------:R-:W-:Y:S01]  /*4fd0*/  LOP3.LUT R41, R41, 0x30, R43, 0x78, !PT ;  /* 0x0000003029297812 */ /* 0x000fe200078e782b */
[----:B-----5:R-:W-:Y:S04]  /*4fe0*/  LDSM.16.MT88.4 R52, [R61] ;  /* 0x000000003d34783b */ /* 0x020fe80000004200 */
[----:B------:R-:W0:Y:S04]  /*4ff0*/  LDSM.16.M88.4 R44, [R41+UR5+0x20000] ;  /* 0x02000005292c783b */ /* 0x000e280008000200 */
[----:B------:R0:W1:Y:S04]  /*5000*/  LDSM.16.M88.4 R48, [R41+UR5+0x21000] ;  /* 0x021000052930783b */ /* 0x0000680008000200 */
[----:B------:R-:W3:Y:S04]  /*5010*/  LDSM.16.MT88.4 R36, [R61+0x2000] ;  /* 0x002000003d24783b */ /* 0x000ee80000004200 */
[----:B------:R-:W-:Y:S01]  /*5020*/  LDSM.16.MT88.4 R56, [R61+0x4000] ;  /* 0x004000003d38783b */ /* 0x000fe20000004200 */
[C---:B0-----:R-:W-:Y:S08]  /*5030*/  HMMA.16816.F32 R40, R52.reuse, R44, RZ ;  /* 0x0000002c3428723c */ /* 0x041ff000000018ff */
[----:B-1----:R-:W-:Y:S01]  /*5040*/  HMMA.16816.F32 R52, R52, R48, RZ ;  /* 0x000000303434723c */ /* 0x002fe200000018ff */
[----:B------:R-:W4:Y:S11]  /*5050*/  LDL R49, [R1+0x230] ;  /* 0x0002300001317983 */ /* 0x000f360000100800 */
[C---:B---3--:R-:W-:Y:S01]  /*5060*/  HMMA.16816.F32 R44, R36.reuse, R46, R40 ;  /* 0x0000002e242c723c */ /* 0x048fe20000001828 */
[----:B----4-:R0:W1:Y:S07]  /*5070*/  LDSM.16.M88.4 R40, [R49+UR5+0x20000] ;  /* 0x020000053128783b */ /* 0x01006e0008000200 */
[----:B0-----:R-:W-:Y:S01]  /*5080*/  HMMA.16816.F32 R48, R36, R50, R52 ;  /* 0x000000322430723c */ /* 0x001fe20000001834 */
[----:B------:R-:W3:Y:S04]  /*5090*/  LDL R54, [R1+0x18c] ;  /* 0x00018c0001367983 */ /* 0x000ee80000100800 */
[----:B------:R-:W4:Y:S04]  /*50a0*/  LDL R55, [R1+0x230] ;  /* 0x0002300001377983 */ /* 0x000f280000100800 */
[----:B------:R-:W-:Y:S03]  /*50b0*/  LDSM.16.MT88.4 R36, [R61+0x6000] ;  /* 0x006000003d24783b */ /* 0x000fe60000004200 */
[----:B-1----:R-:W-:Y:S01]  /*50c0*/  HMMA.16816.F32 R44, R56, R40, R44 ;  /* 0x00000028382c723c */ /* 0x002fe2000000182c */
[----:B---3--:R-:W-:-:S02]  /*50d0*/  MOV R41, R54 ;  /* 0x0000003600297202 */ /* 0x008fc40000000f00 */
[----:B----4-:R-:W0:Y:S05]  /*50e0*/  LDSM.16.M88.4 R52, [R55+UR5+0x21000] ;  /* 0x021000053734783b */ /* 0x010e2a0008000200 */
[----:B0-----:R-:W-:-:S15]  /*50f0*/  HMMA.16816.F32 R56, R56, R52, R48 ;  /* 0x000000343838723c */ /* 0x001fde0000001830 */
[----:B------:R-:W-:-:S05]  /*5100*/  NOP ;  /* 0x0000000000007918 */ /* 0x000fca0000000000 */
[C---:B------:R-:W-:Y:S01]  /*5110*/  HMMA.16816.F32 R52, R36.reuse, R54, R56 ;  /* 0x000000362434723c */ /* 0x040fe20000001838 */
[----:B------:R-:W3:Y:S04]  /*5120*/  LDL R58, [R1+0x230] ;  /* 0x00023000013a7983 */ /* 0x000ee80000100800 */
[----:B------:R-:W4:Y:S01]  /*5130*/  LDL R59, [R1+0x18c] ;  /* 0x00018c00013b7983 */ /* 0x000f220000100800 */
[----:B------:R-:W-:Y:S02]  /*5140*/  IMAD.MOV.U32 R51, RZ, RZ, R41 ;  /* 0x000000ffff337224 */ /* 0x000fe400078e0029 */
[----:B------:R-:W-:Y:S01]  /*5150*/  HMMA.16816.F32 R40, R36, R42, R44 ;  /* 0x0000002a2428723c */ /* 0x000fe2000000182c */
[----:B------:R-:W-:Y:S04]  /*5160*/  LDSM.16.MT88.4 R44, [R61+0x8000] ;  /* 0x008000003d2c783b */ /* 0x000fe80000004200 */
[----:B------:R-:W0:Y:S04]  /*5170*/  LDSM.16.M88.4 R48, [R51+UR5+0x20080] ;  /* 0x020080053330783b */ /* 0x000e280008000200 */
[----:B------:R-:W-:Y:S11]  /*5180*/  LDSM.16.MT88.4 R36, [R61+0xa000] ;  /* 0x00a000003d24783b */ /* 0x000ff60000004200 */
[----:B0-----:R-:W-:Y:S01]  /*5190*/  HMMA.16816.F32 R40, R44, R48, R40 ;  /* 0x000000302c28723c */ /* 0x001fe20000001828 */
[----:B---3--:R-:W-:-:S02]  /*51a0*/  IMAD.MOV.U32 R49, RZ, RZ, R58 ;  /* 0x000000ffff317224 */ /* 0x008fc400078e003a */
[----:B----4-:R-:W0:Y:S05]  /*51b0*/  LDSM.16.M88.4 R56, [R59+UR5+0x21080] ;  /* 0x021080053b38783b */ /* 0x010e2a0008000200 */
[----:B0-----:R-:W-:Y:S01]  /*51c0*/  HMMA.16816.F32 R44, R44, R56, R52 ;  /* 0x000000382c2c723c */ /* 0x001fe20000001834 */
[----:B------:R-:W-:Y:S01]  /*51d0*/  IMAD.MOV.U32 R57, RZ, RZ, R49 ;  /* 0x000000ffff397224 */ /* 0x000fe200078e0031 */
[----:B------:R-:W-:Y:S10]  /*51e0*/  LDSM.16.MT88.4 R52, [R61+0xc000] ;  /* 0x00c000003d34783b */ /* 0x000ff40000004200 */
[C---:B------:R-:W-:Y:S01]  /*51f0*/  HMMA.16816.F32 R48, R36.reuse, R50, R40 ;  /* 0x000000322430723c */ /* 0x040fe20000001828 */
[----:B------:R0:W-:Y:S07]  /*5200*/  LDSM.16.M88.4 R40, [R57+UR5+0x20080] ;  /* 0x020080053928783b */ /* 0x0001ee0008000200 */
[----:B0-----:R-:W-:Y:S01]  /*5210*/  HMMA.16816.F32 R56, R36, R58, R44 ;  /* 0x0000003a2438723c */ /* 0x001fe2000000182c */
[----:B------:R-:W3:Y:S04]  /*5220*/  LDL R47, [R1+0x230] ;  /* 0x00023000012f7983 */ /* 0x000ee80000100800 */
[----:B---3--:R-:W0:Y:S04]  /*5230*/  LDSM.16.M88.4 R36, [R47+UR5+0x21080] ;  /* 0x021080052f24783b */ /* 0x008e280008000200 */
[----:B------:R-:W1:Y:S11]  /*5240*/  LDSM.16.MT88.4 R44, [R61+0xe000] ;  /* 0x00e000003d2c783b */ /* 0x000e760000004200 */
[C---:B0-----:R-:W-:Y:S01]  /*5250*/  HMMA.16816.F32 R56, R52.reuse, R36, R56 ;  /* 0x000000243438723c */ /* 0x041fe20000001838 */
[----:B------:R-:W3:Y:S07]  /*5260*/  LDL R37, [R1+0x18c] ;  /* 0x00018c0001257983 */ /* 0x000eee0000100800 */
[----:B------:R-:W-:-:S12]  /*5270*/  HMMA.16816.F32 R48, R52, R40, R48 ;  /* 0x000000283430723c */ /* 0x000fd80000001830 */
[C---:B-1----:R-:W-:Y:S08]  /*5280*/  HMMA.16816.F32 R56, R44.reuse, R38, R56 ;  /* 0x000000262c38723c */ /* 0x042ff00000001838 */
[----:B------:R-:W-:Y:S01]  /*5290*/  HMMA.16816.F32 R52, R44, R42, R48 ;  /* 0x0000002a2c34723c */ /* 0x000fe20000001830 */
[----:B------:R-:W-:Y:S04]  /*52a0*/  LDSM.16.MT88.4 R40, [R61+0x10000] ;  /* 0x010000003d28783b */ /* 0x000fe80000004200 */
[----:B------:R-:W-:Y:S04]  /*52b0*/  LDSM.16.MT88.4 R44, [R61+0x12000] ;  /* 0x012000003d2c783b */ /* 0x000fe80000004200 */
[----:B---3--:R-:W-:Y:S04]  /*52c0*/  LDSM.16.M88.4 R48, [R37+UR5+0x20100] ;  /* 0x020100052530783b */ /* 0x008fe80008000200 */
[----:B------:R-:W0:Y:S02]  /*52d0*/  LDSM.16.M88.4 R36, [R37+UR5+0x21100] ;  /* 0x021100052524783b */ /* 0x000e240008000200 */
[C---:B0-----:R-:W-:Y:S02]  /*52e0*/  HMMA.16816.F32 R56, R40.reuse, R36, R56 ;  /* 0x000000242838723c */ /* 0x041fe40000001838 */
[----:B------:R-:W3:Y:S06]  /*52f0*/  LDL R37, [R1+0x230] ;  /* 0x0002300001257983 */ /* 0x000eec0000100800 */
[----:B------:R-:W-:Y:S01]  /*5300*/  HMMA.16816.F32 R52, R40, R48, R52 ;  /* 0x000000302834723c */ /* 0x000fe20000001834 */
[----:B------:R-:W-:Y:S11]  /*5310*/  LDSM.16.MT88.4 R40, [R61+0x14000] ;  /* 0x014000003d28783b */ /* 0x000ff60000004200 */
[C---:B------:R-:W-:Y:S08]  /*5320*/  HMMA.16816.F32 R56, R44.reuse, R38, R56 ;  /* 0x000000262c38723c */ /* 0x040ff00000001838 */
[----:B------:R-:W-:Y:S01]  /*5330*/  HMMA.16816.F32 R52, R44, R50, R52 ;  /* 0x000000322c34723c */ /* 0x000fe20000001834 */
[----:B------:R-:W-:Y:S04]  /*5340*/  LDSM.16.MT88.4 R44, [R61+0x16000] ;  /* 0x016000003d2c783b */ /* 0x000fe80000004200 */
[----:B---3--:R-:W-:Y:S04]  /*5350*/  LDSM.16.M88.4 R48, [R37+UR5+0x20100] ;  /* 0x020100052530783b */ /* 0x008fe80008000200 */
[----:B------:R-:W0:Y:S03]  /*5360*/  LDSM.16.M88.4 R36, [R37+UR5+0x21100] ;  /* 0x021100052524783b */ /* 0x000e260008000200 */
[C---:B0-----:R-:W-:Y:S01]  /*5370*/  HMMA.16816.F32 R56, R40.reuse, R36, R56 ;  /* 0x000000242838723c */ /* 0x041fe20000001838 */
[----:B------:R-:W3:Y:S07]  /*5380*/  LDL R37, [R1+0x18c] ;  /* 0x00018c0001257983 */ /* 0x000eee0000100800 */
[----:B------:R-:W-:Y:S01]  /*5390*/  HMMA.16816.F32 R52, R40, R48, R52 ;  /* 0x000000302834723c */ /* 0x000fe20000001834 */
[----:B------:R-:W-:-:S15]  /*53a0*/  LDSM.16.MT88.4 R40, [R61+0x18000] ;  /* 0x018000003d28783b */ /* 0x000fde0000004200 */
[----:B------:R-:W-:-:S04]  /*53b0*/  NOP ;  /* 0x0000000000007918 */ /* 0x000fc80000000000 */
[C---:B------:R-:W-:Y:S08]  /*53c0*/  HMMA.16816.F32 R52, R44.reuse, R50, R52 ;  /* 0x000000322c34723c */ /* 0x040ff00000001834 */
[----:B------:R-:W-:Y:S01]  /*53d0*/  HMMA.16816.F32 R56, R44, R38, R56 ;  /* 0x000000262c38723c */ /* 0x000fe20000001838 */
[----:B------:R-:W-:Y:S04]  /*53e0*/  LDSM.16.MT88.4 R44, [R61+0x1a000] ;  /* 0x01a000003d2c783b */ /* 0x000fe80000004200 */
[----:B---3--:R-:W0:Y:S04]  /*53f0*/  LDSM.16.M88.4 R48, [R37+UR5+0x20180] ;  /* 0x020180052530783b */ /* 0x008e280008000200 */
[----:B------:R-:W1:Y:S03]  /*5400*/  LDSM.16.M88.4 R36, [R37+UR5+0x21180] ;  /* 0x021180052524783b */ /* 0x000e660008000200 */
[----:B0-----:R-:W-:Y:S01]  /*5410*/  HMMA.16816.F32 R52, R40, R48, R52 ;  /* 0x000000302834723c */ /* 0x001fe20000001834 */
[----:B------:R-:W3:-:S15]  /*5420*/  LDL.64 R48, [R1+0x1e0] ;  /* 0x0001e00001307983 */ /* 0x000ede0000100a00 */
[----:B------:R-:W-:-:S04]  /*5430*/  NOP ;  /* 0x0000000000007918 */ /* 0x000fc80000000000 */
[----:B------:R-:W-:Y:S01]  /*5440*/  HMMA.16816.F32 R52, R44, R50, R52 ;  /* 0x000000322c34723c */ /* 0x000fe20000001834 */
[----:B------:R-:W4:Y:S07]  /*5450*/  LDL R51, [R1+0x230] ;  /* 0x0002300001337983 */ /* 0x000f2e0000100800 */
[----:B-1----:R-:W-:Y:S01]  /*5460*/  HMMA.16816.F32 R56, R40, R36, R56 ;  /* 0x000000242838723c */ /* 0x002fe20000001838 */
[----:B------:R-:W-:-:S15]  /*5470*/  LDSM.16.MT88.4 R40, [R61+0x1c000] ;  /* 0x01c000003d28783b */ /* 0x000fde0000004200 */
[----:B------:R-:W-:-:S04]  /*5480*/  NOP ;  /* 0x0000000000007918 */ /* 0x000fc80000000000 */
[----:B------:R-:W-:Y:S01]  /*5490*/  HMMA.16816.F32 R56, R44, R38, R56 ;  /* 0x000000262c38723c */ /* 0x000fe20000001838 */
[----:B--2---:R-:W-:-:S05]  /*54a0*/  IMAD.WIDE R2, R0, 0x2, R2 ;  /* 0x0000000200027825 */ /* 0x004fca00078e0202 */
[----:B------:R3:W2:Y:S04]  /*54b0*/  LDG.E.U16 R50, desc[UR8][R2.64] ;  /* 0x0000000802327981 */ /* 0x0006a8000c1e1500 */
[----:B----4-:R-:W0:Y:S04]  /*54c0*/  LDSM.16.M88.4 R36, [R51+UR5+0x20180] ;  /* 0x020180053324783b */ /* 0x010e280008000200 */
[----:B------:R-:W1:Y:S01]  /*54d0*/  LDSM.16.M88.4 R44, [R51+UR5+0x21180] ;  /* 0x02118005332c783b */ /* 0x000e620008000200 */
[----:B---3--:R-:W-:-:S05]  /*54e0*/  IMAD.WIDE R2, R0, 0x2, R48 ;  /* 0x0000000200027825 */ /* 0x008fca00078e0230 */
[----:B------:R3:W4:Y:S01]  /*54f0*/  LDG.E.U16 R49, desc[UR8][R2.64] ;  /* 0x0000000802317981 */ /* 0x000722000c1e1500 */
[C---:B0-----:R-:W-:Y:S03]  /*5500*/  HMMA.16816.F32 R52, R40.reuse, R36, R52 ;  /* 0x000000242834723c */ /* 0x041fe60000001834 */
[----:B------:R-:W2:Y:S05]  /*5510*/  LDL.64 R36, [R1+0x1b0] ;  /* 0x0001b00001247983 */ /* 0x000eaa0000100a00 */
[----:B-1----:R-:W-:Y:S01]  /*5520*/  HMMA.16816.F32 R56, R40, R44, R56 ;  /* 0x0000002c2838723c */ /* 0x002fe20000001838 */
[----:B------:R-:W2:Y:S04]  /*5530*/  LDL.64 R44, [R1+0x1d0] ;  /* 0x0001d000012c7983 */ /* 0x000ea80000100a00 */
[----:B------:R-:W0:Y:S04]  /*5540*/  LDSM.16.MT88.4 R40, [R61+0x1e000] ;  /* 0x01e000003d28783b */ /* 0x000e280000004200 */
[----:B------:R1:W-:Y:S04]  /*5550*/  STL [R1+0x238], R61 ;  /* 0x0002383d01007387 */ /* 0x0003e80000100800 */
[----:B-1----:R-:W3:Y:S04]  /*5560*/  LDL.LU R61, [R1+0x184] ;  /* 0x00018400013d7983 */ /* 0x002ee80000300800 */
[----:B------:R-:W3:Y:S04]  /*5570*/  LDL.64 R2, [R1+0x1d8] ;  /* 0x0001d80001027983 */ /* 0x000ee80000100a00 */
[----:B------:R-:W2:Y:S01]  /*5580*/  LDL R51, [R1+0x190] ;  /* 0x0001900001337983 */ /* 0x000ea20000100800 */
[----:B---3--:R-:W-:-:S05]  /*5590*/  IMAD.WIDE R2, R61, 0x2, R2 ;  /* 0x000000023d027825 */ /* 0x008fca00078e0202 */
[----:B------:R2:W3:Y:S02]  /*55a0*/  LDG.E.U16 R48, desc[UR8][R2.64] ;  /* 0x0000000802307981 */ /* 0x0004e4000c1e1500 */
[----:B--2---:R-:W-:-:S05]  /*55b0*/  IMAD.WIDE R2, R61, 0x2, R44 ;  /* 0x000000023d027825 */ /* 0x004fca00078e022c */
[----:B------:R1:W2:Y:S04]  /*55c0*/  LDG.E.U16 R44, desc[UR8][R2.64] ;  /* 0x00000008022c7981 */ /* 0x0002a8000c1e1500 */
[----:B------:R-:W1:Y:S02]  /*55d0*/  LDL.64 R2, [R1+0x1c8] ;  /* 0x0001c80001027983 */ /* 0x000e640000100a00 */
[----:B-1----:R-:W-:-:S05]  /*55e0*/  IMAD.WIDE R2, R61, 0x2, R2 ;  /* 0x000000023d027825 */ /* 0x002fca00078e0202 */
[----:B------:R1:W2:Y:S04]  /*55f0*/  LDG.E.U16 R45, desc[UR8][R2.64] ;  /* 0x00000008022d7981 */ /* 0x0002a8000c1e1500 */
[----:B------:R-:W1:Y:S01]  /*5600*/  LDL.64 R2, [R1+0x1c0] ;  /* 0x0001c00001027983 */ /* 0x000e620000100a00 */
[C---:B0-----:R-:W-:Y:S08]  /*5610*/  HMMA.16816.F32 R52, R40.reuse, R38, R52 ;  /* 0x000000262834723c */ /* 0x041ff00000001834 */
[----:B------:R-:W-:Y:S01]  /*5620*/  HMMA.16816.F32 R56, R40, R46, R56 ;  /* 0x0000002e2838723c */ /* 0x000fe20000001838 */
[----:B-1----:R-:W-:-:S05]  /*5630*/  IMAD.WIDE R2, R61, 0x2, R2 ;  /* 0x000000023d027825 */ /* 0x002fca00078e0202 */
[----:B------:R0:W2:Y:S04]  /*5640*/  LDG.E.U16 R39, desc[UR8][R2.64] ;  /* 0x0000000802277981 */ /* 0x0000a8000c1e1500 */
[----:B------:R-:W0:Y:S04]  /*5650*/  LDL.64 R2, [R1+0x1b8] ;  /* 0x0001b80001027983 */ /* 0x000e280000100a00 */
[----:B------:R-:W2:Y:S04]  /*5660*/  LDL.LU R43, [R1+0x198] ;  /* 0x00019800012b7983 */ /* 0x000ea80000300800 */
[----:B------:R-:W2:Y:S01]  /*5670*/  LDL.LU R47, [R1+0x19c] ;  /* 0x00019c00012f7983 */ /* 0x000ea20000300800 */
[----:B------:R-:W-:Y:S01]  /*5680*/  FMUL R0, R53, UR10 ;  /* 0x0000000a35007c20 */ /* 0x000fe20008400000 */
[----:B------:R-:W-:Y:S01]  /*5690*/  FMUL R40, R54, UR10 ;  /* 0x0000000a36287c20 */ /* 0x000fe20008400000 */
[----:B0-----:R-:W-:-:S05]  /*56a0*/  IMAD.WIDE R2, R61, 0x2, R2 ;  /* 0x000000023d027825 */ /* 0x001fca00078e0202 */
[----:B------:R0:W3:Y:S02]  /*56b0*/  LDG.E.U16 R38, desc[UR8][R2.64] ;  /* 0x0000000802267981 */ /* 0x0000e4000c1e1500 */
[----:B0-----:R-:W-:-:S05]  /*56c0*/  IMAD.WIDE R2, R61, 0x2, R36 ;  /* 0x000000023d027825 */ /* 0x001fca00078e0224 */
[----:B------:R0:W3:Y:S01]  /*56d0*/  LDG.E.U16 R37, desc[UR8][R2.64] ;  /* 0x0000000802257981 */ /* 0x0000e2000c1e1500 */
[----:B------:R-:W-:Y:S01]  /*56e0*/  FMUL R36, R55, UR10 ;  /* 0x0000000a37247c20 */ /* 0x000fe20008400000 */
[----:B------:R-:W-:Y:S01]  /*56f0*/  BAR.SYNC.DEFER_BLOCKING 0x0 ;  /* 0x0000000000007b1d */ /* 0x000fe20000010000 */
[----:B0-----:R-:W-:Y:S01]  /*5700*/  FMUL R3, R52, UR10 ;  /* 0x0000000a34037c20 */ /* 0x001fe20008400000 */
[----:B------:R-:W-:-:S05]  /*5710*/  FMUL R2, R56, UR10 ;  /* 0x0000000a38027c20 */ /* 0x000fca0008400000 */
[----:B------:R-:W-:Y:S01]  /*5720*/  FMNMX3 R2, R3, R0, R2, !PT ;  /* 0x0000000003027276 */ /* 0x000fe20007800002 */
[----:B------:R-:W-:-:S05]  /*5730*/  FMUL R0, R57, UR10 ;  /* 0x0000000a39007c20 */ /* 0x000fca0008400000 */
[----:B------:R-:W-:-:S05]  /*5740*/  FMNMX R2, R0, R2, !PT ;  /* 0x0000000200027209 */ /* 0x000fca0007800000 */
[----:B------:R-:W0:Y:S01]  /*5750*/  SHFL.BFLY PT, R3, R2, 0x2, 0x1f ;  /* 0x0c401f0002037f89 */ /* 0x000e2200000e0000 */
[----:B------:R-:W-:-:S05]  /*5760*/  FMUL R0, R58, UR10 ;  /* 0x0000000a3a007c20 */ /* 0x000fca0008400000 */
[----:B------:R-:W-:Y:S01]  /*5770*/  FMNMX3 R0, R40, R36, R0, !PT ;  /* 0x0000002428007276 */ /* 0x000fe20007800000 */
[----:B------:R-:W-:-:S05]  /*5780*/  FMUL R36, R59, UR10 ;  /* 0x0000000a3b247c20 */ /* 0x000fca0008400000 */
[----:B------:R-:W-:Y:S02]  /*5790*/  FMNMX R0, R36, R0, !PT ;  /* 0x0000000024007209 */ /* 0x000fe40007800000 */
[----:B0-----:R-:W-:-:S03]  /*57a0*/  FMNMX R2, R2, R3, !PT ;  /* 0x0000000302027209 */ /* 0x001fc60007800000 */
[----:B------:R-:W0:Y:S04]  /*57b0*/  SHFL.BFLY PT, R3, R0, 0x2, 0x1f ;  /* 0x0c401f0000037f89 */ /* 0x000e2800000e0000 */
[----:B------:R-:W2:Y:S01]  /*57c0*/  SHFL.BFLY PT, R36, R2, 0x1, 0x1f ;  /* 0x0c201f0002247f89 */ /* 0x000ea200000e0000 */
[----:B0-----:R-:W-:-:S05]  /*57d0*/  FMNMX R0, R0, R3, !PT ;  /* 0x0000000300007209 */ /* 0x001fca0007800000 */
[----:B------:R-:W0:Y:S01]  /*57e0*/  SHFL.BFLY PT, R3, R0, 0x1, 0x1f ;  /* 0x0c201f0000037f89 */ /* 0x000e2200000e0000 */
[----:B--2---:R-:W-:-:S05]  /*57f0*/  FMNMX3 R46, R2, R36, R43, !PT ;  /* 0x00000024022e7276 */ /* 0x004fca000780002b */
[----:B------:R-:W-:Y:S01]  /*5800*/  STL [R1+0x180], R46 ;  /* 0x0001802e01007387 */ /* 0x000fe20000100800 */
[----:B0-----:R-:W-:Y:S01]  /*5810*/  FMNMX3 R3, R0, R3, R47, !PT ;  /* 0x0000000300037276 */ /* 0x001fe2000780002f */
[----:B------:R-:W-:Y:S02]  /*5820*/  FADD R0, -R46, R43 ;  /* 0x0000002b2e007221 */ /* 0x000fe40000000100 */
[----:B------:R-:W2:Y:S04]  /*5830*/  LDL.LU R43, [R1+0x170] ;  /* 0x00017000012b7983 */ /* 0x000ea80000300800 */
[----:B------:R-:W2:Y:S04]  /*5840*/  LDL.LU R42, [R1+0x174] ;  /* 0x00017400012a7983 */ /* 0x000ea80000300800 */
[----:B------:R-:W2:Y:S04]  /*5850*/  LDL.LU R41, [R1+0x178] ;  /* 0x0001780001297983 */ /* 0x000ea80000300800 */
[----:B------:R-:W2:Y:S04]  /*5860*/  LDL.LU R40, [R1+0x17c] ;  /* 0x00017c0001287983 */ /* 0x000ea80000300800 */
[----:B------:R-:W-:Y:S04]  /*5870*/  STS.U16 [R51+UR5+0x20000], R50 ;  /* 0x0200003233007988 */ /* 0x000fe80008000405 */
[----:B----4-:R-:W-:Y:S04]  /*5880*/  STS.U16 [R51+UR5+0x20400], R49 ;  /* 0x0204003133007988 */ /* 0x010fe80008000405 */
[----:B---3--:R2:W-:Y:S04]  /*5890*/  STS.U16 [R51+UR5+0x20800], R48 ;  /* 0x0208003033007988 */ /* 0x0085e80008000405 */
[----:B------:R-:W-:Y:S04]  /*58a0*/  STS.U16 [R51+UR5+0x20c00], R44 ;  /* 0x020c002c33007988 */ /* 0x000fe80008000405 */
[----:B------:R-:W-:Y:S04]  /*58b0*/  STS.U16 [R51+UR5+0x21000], R45 ;  /* 0x0210002d33007988 */ /* 0x000fe80008000405 */
[----:B------:R-:W-:Y:S01]  /*58c0*/  STS.U16 [R51+UR5+0x21400], R39 ;  /* 0x0214002733007988 */ /* 0x000fe20008000405 */
[----:B------:R-:W-:Y:S01]  /*58d0*/  FMUL R0, R0, 1.4426950216293334961 ;  /* 0x3fb8aa3b00007820 */ /* 0x000fe20000400000 */
[--C-:B------:R-:W-:Y:S01]  /*58e0*/  FFMA R52, R52, UR10, -R46.reuse ;  /* 0x0000000a34347c23 */ /* 0x100fe2000800082e */
[----:B------:R-:W-:-:S02]  /*58f0*/  FFMA R53, R53, UR10, -R46 ;  /* 0x0000000a35357c23 */ /* 0x000fc4000800082e */
[----:B------:R0:W2:Y:S01]  /*5900*/  MUFU.EX2 R2, R0 ;  /* 0x0000000000027308 */ /* 0x0000a20000000800 */
[--C-:B------:R-:W-:Y:S01]  /*5910*/  FFMA R56, R56, UR10, -R46.reuse ;  /* 0x0000000a38387c23 */ /* 0x100fe2000800082e */
[----:B------:R-:W-:Y:S01]  /*5920*/  FFMA R57, R57, UR10, -R46 ;  /* 0x0000000a39397c23 */ /* 0x000fe2000800082e */
[--C-:B------:R-:W-:Y:S01]  /*5930*/  FFMA R54, R54, UR10, -R3.reuse ;  /* 0x0000000a36367c23 */ /* 0x100fe20008000803 */
[--C-:B------:R-:W-:Y:S01]  /*5940*/  FFMA R55, R55, UR10, -R3.reuse ;  /* 0x0000000a37377c23 */ /* 0x100fe20008000803 */
[--C-:B------:R-:W-:Y:S01]  /*5950*/  FFMA R58, R58, UR10, -R3.reuse ;  /* 0x0000000a3a3a7c23 */ /* 0x100fe20008000803 */
[----:B------:R-:W-:Y:S01]  /*5960*/  FFMA R59, R59, UR10, -R3 ;  /* 0x0000000a3b3b7c23 */ /* 0x000fe20008000803 */
[----:B0-----:R-:W-:Y:S01]  /*5970*/  FADD R0, -R3, R47 ;  /* 0x0000002f03007221 */ /* 0x001fe20000000100 */
[----:B------:R-:W-:Y:S01]  /*5980*/  FMUL R52, R52, 1.4426950216293334961 ;  /* 0x3fb8aa3b34347820 */ /* 0x000fe20000400000 */
        /* <DEDUP_REMOVED lines=8> */
[----:B------:R-:W-:Y:S08]  /*5a10*/  MUFU.EX2 R0, R0 ;  /* 0x0000000000007308 */ /* 0x000ff00000000800 */
[----:B------:R-:W-:Y:S08]  /*5a20*/  MUFU.EX2 R52, R52 ;  /* 0x0000003400347308 */ /* 0x000ff00000000800 */
[----:B------:R-:W-:Y:S08]  /*5a30*/  MUFU.EX2 R53, R53 ;  /* 0x0000003500357308 */ /* 0x000ff00000000800 */
[----:B------:R-:W-:Y:S08]  /*5a40*/  MUFU.EX2 R56, R56 ;  /* 0x0000003800387308 */ /* 0x000ff00000000800 */
[----:B------:R-:W-:Y:S08]  /*5a50*/  MUFU.EX2 R57, R57 ;  /* 0x0000003900397308 */ /* 0x000ff00000000800 */
[----:B------:R-:W-:Y:S08]  /*5a60*/  MUFU.EX2 R54, R54 ;  /* 0x0000003600367308 */ /* 0x000ff00000000800 */
[----:B------:R-:W-:Y:S08]  /*5a70*/  MUFU.EX2 R55, R55 ;  /* 0x0000003700377308 */ /* 0x000ff00000000800 */
[----:B------:R-:W-:Y:S08]  /*5a80*/  MUFU.EX2 R58, R58 ;  /* 0x0000003a003a7308 */ /* 0x000ff00000000800 */
[----:B------:R-:W0:Y:S01]  /*5a90*/  MUFU.EX2 R59, R59 ;  /* 0x0000003b003b7308 */ /* 0x000e220000000800 */
[----:B------:R-:W-:Y:S04]  /*5aa0*/  STS.U16 [R51+UR5+0x21800], R38 ;  /* 0x0218002633007988 */ /* 0x000fe80008000405 */
[----:B------:R1:W-:Y:S01]  /*5ab0*/  STS.U16 [R51+UR5+0x21c00], R37 ;  /* 0x021c002533007988 */ /* 0x0003e20008000405 */
[----:B------:R-:W-:Y:S06]  /*5ac0*/  BAR.SYNC.DEFER_BLOCKING 0x0 ;  /* 0x0000000000007b1d */ /* 0x000fec0000010000 */
[----:B------:R-:W3:Y:S04]  /*5ad0*/  LDSM.16.M88.4 R36, [R60+0x20000] ;  /* 0x020000003c24783b */ /* 0x000ee80000000200 */
[----:B------:R-:W4:Y:S01]  /*5ae0*/  LDSM.16.M88.4 R44, [R60+0x20200] ;  /* 0x020200003c2c783b */ /* 0x000f220000000200 */
[C---:B--2---:R-:W-:Y:S01]  /*5af0*/  FMUL R48, R2.reuse, R43 ;  /* 0x0000002b02307220 */ /* 0x044fe20000400000 */
[----:B0-----:R-:W-:Y:S01]  /*5b00*/  F2FP.F16.F32.PACK_AB R43, R59, R58 ;  /* 0x0000003a3b2b723e */ /* 0x001fe200000000ff */
[----:B------:R-:W-:Y:S01]  /*5b10*/  FMUL R49, R2, R42 ;  /* 0x0000002a02317220 */ /* 0x000fe20000400000 */
[----:B------:R-:W-:Y:S01]  /*5b20*/  F2FP.F16.F32.PACK_AB R42, R57, R56 ;  /* 0x00000038392a723e */ /* 0x000fe200000000ff */
[C---:B------:R-:W-:Y:S01]  /*5b30*/  FMUL R50, R0.reuse, R41 ;  /* 0x0000002900327220 */ /* 0x040fe20000400000 */
[----:B------:R-:W-:Y:S01]  /*5b40*/  F2FP.F16.F32.PACK_AB R41, R55, R54 ;  /* 0x000000363729723e */ /* 0x000fe200000000ff */
[----:B-1----:R-:W-:Y:S01]  /*5b50*/  FMUL R51, R0, R40 ;  /* 0x0000002800337220 */ /* 0x002fe20000400000 */
[----:B------:R-:W-:-:S07]  /*5b60*/  F2FP.F16.F32.PACK_AB R40, R53, R52 ;  /* 0x000000343528723e */ /* 0x000fce00000000ff */
[----:B---3--:R-:W-:-:S15]  /*5b70*/  HMMA.16816.F32 R48, R40, R36, R48 ;  /* 0x000000242830723c */ /* 0x008fde0000001830 */
[----:B------:R-:W-:-:S04]  /*5b80*/  NOP ;  /* 0x0000000000007918 */ /* 0x000fc80000000000 */
[----:B------:R0:W-:Y:S04]  /*5b90*/  STL.64 [R1+0x170], R48 ;  /* 0x0001703001007387 */ /* 0x0001e80000100a00 */
[----:B------:R1:W-:Y:S04]  /*5ba0*/  STL.64 [R1+0x178], R50 ;  /* 0x0001783201007387 */ /* 0x0003e80000100a00 */
[----:B0-----:R-:W2:Y:S04]  /*5bb0*/  LDL.LU R48, [R1+0x160] ;  /* 0x0001600001307983 */ /* 0x001ea80000300800 */
[----:B------:R-:W3:Y:S04]  /*5bc0*/  LDL.LU R49, [R1+0x164] ;  /* 0x0001640001317983 */ /* 0x000ee80000300800 */
[----:B-1----:R-:W4:Y:S04]  /*5bd0*/  LDL.LU R50, [R1+0x168] ;  /* 0x0001680001327983 */ /* 0x002f280000300800 */
[----:B------:R-:W4:Y:S04]  /*5be0*/  LDL.LU R51, [R1+0x16c] ;  /* 0x00016c0001337983 */ /* 0x000f280000300800 */
[----:B------:R-:W4:Y:S04]  /*5bf0*/  LDL.LU R36, [R1+0x150] ;  /* 0x0001500001247983 */ /* 0x000f280000300800 */
[----:B------:R-:W4:Y:S01]  /*5c00*/  LDL.LU R37, [R1+0x154] ;  /* 0x0001540001257983 */ /* 0x000f220000300800 */
[C---:B--2---:R-:W-:Y:S01]  /*5c10*/  FMUL R48, R2.reuse, R48 ;  /* 0x0000003002307220 */ /* 0x044fe20000400000 */
[----:B---3--:R-:W-:Y:S01]  /*5c20*/  FMUL R49, R2, R49 ;  /* 0x0000003102317220 */ /* 0x008fe20000400000 */
[C---:B----4-:R-:W-:Y:S01]  /*5c30*/  FMUL R50, R0.reuse, R50 ;  /* 0x0000003200327220 */ /* 0x050fe20000400000 */
[----:B------:R-:W-:-:S07]  /*5c40*/  FMUL R51, R0, R51 ;  /* 0x0000003300337220 */ /* 0x000fce0000400000 */
[----:B------:R-:W-:Y:S01]  /*5c50*/  HMMA.16816.F32 R48, R40, R38, R48 ;  /* 0x000000262830723c */ /* 0x000fe20000001830 */
[----:B------:R-:W2:Y:S04]  /*5c60*/  LDL.LU R38, [R1+0x158] ;  /* 0x0001580001267983 */ /* 0x000ea80000300800 */
[----:B------:R-:W3:-:S14]  /*5c70*/  LDL.LU R39, [R1+0x15c] ;  /* 0x00015c0001277983 */ /* 0x000edc0000300800 */
[----:B------:R0:W-:Y:S04]  /*5c80*/  STL.64 [R1+0x160], R48 ;  /* 0x0001603001007387 */ /* 0x0001e80000100a00 */
[----:B------:R1:W-:Y:S04]  /*5c90*/  STL.64 [R1+0x168], R50 ;  /* 0x0001683201007387 */ /* 0x0003e80000100a00 */
[----:B0-----:R-:W4:Y:S04]  /*5ca0*/  LDL.LU R48, [R1+0x140] ;  /* 0x0001400001307983 */ /* 0x001f280000300800 */
[----:B------:R-:W4:Y:S04]  /*5cb0*/  LDL.LU R49, [R1+0x144] ;  /* 0x0001440001317983 */ /* 0x000f280000300800 */
[----:B-1----:R-:W4:Y:S04]  /*5cc0*/  LDL.LU R50, [R1+0x148] ;  /* 0x0001480001327983 */ /* 0x002f280000300800 */
[----:B------:R-:W4:Y:S01]  /*5cd0*/  LDL.LU R51, [R1+0x14c] ;  /* 0x00014c0001337983 */ /* 0x000f220000300800 */
[C---:B------:R-:W-:Y:S01]  /*5ce0*/  FMUL R36, R2.reuse, R36 ;  /* 0x0000002402247220 */ /* 0x040fe20000400000 */
[----:B------:R-:W-:Y:S01]  /*5cf0*/  FMUL R37, R2, R37 ;  /* 0x0000002502257220 */ /* 0x000fe20000400000 */
[C---:B--2---:R-:W-:Y:S01]  /*5d00*/  FMUL R38, R0.reuse, R38 ;  /* 0x0000002600267220 */ /* 0x044fe20000400000 */
[----:B---3--:R-:W-:-:S07]  /*5d10*/  FMUL R39, R0, R39 ;  /* 0x0000002700277220 */ /* 0x008fce0000400000 */
[----:B------:R-:W-:Y:S01]  /*5d20*/  HMMA.16816.F32 R36, R40, R44, R36 ;  /* 0x0000002c2824723c */ /* 0x000fe20000001824 */
[C---:B----4-:R-:W-:Y:S01]  /*5d30*/  FMUL R48, R2.reuse, R48 ;  /* 0x0000003002307220 */ /* 0x050fe20000400000 */
[----:B------:R-:W-:Y:S01]  /*5d40*/  FMUL R49, R2, R49 ;  /* 0x0000003102317220 */ /* 0x000fe20000400000 */
[C---:B------:R-:W-:Y:S01]  /*5d50*/  FMUL R50, R0.reuse, R50 ;  /* 0x0000003200327220 */ /* 0x040fe20000400000 */
[----:B------:R-:W-:-:S07]  /*5d60*/  FMUL R51, R0, R51 ;  /* 0x0000003300337220 */ /* 0x000fce0000400000 */
[----:B------:R-:W-:Y:S08]  /*5d70*/  HMMA.16816.F32 R44, R40, R46, R48 ;  /* 0x0000002e282c723c */ /* 0x000ff00000001830 */
[----:B------:R-:W-:Y:S04]  /*5d80*/  STL.64 [R1+0x150], R36 ;  /* 0x0001502401007387 */ /* 0x000fe80000100a00 */
[----:B------:R-:W-:Y:S04]  /*5d90*/  STL.64 [R1+0x158], R38 ;  /* 0x0001582601007387 */ /* 0x000fe80000100a00 */
[----:B------:R-:W2:Y:S04]  /*5da0*/  LDL.LU R48, [R1+0x130] ;  /* 0x0001300001307983 */ /* 0x000ea80000300800 */
[----:B------:R-:W3:Y:S04]  /*5db0*/  LDL.LU R49, [R1+0x134] ;  /* 0x0001340001317983 */ /* 0x000ee80000300800 */
[----:B------:R-:W0:Y:S04]  /*5dc0*/  LDSM.16.M88.4 R36, [R60+0x20400] ;  /* 0x020400003c24783b */ /* 0x000e280000000200 */
[----:B------:R-:W-:Y:S04]  /*5dd0*/  STL.64 [R1+0x140], R44 ;  /* 0x0001402c01007387 */ /* 0x000fe80000100a00 */
[----:B------:R-:W-:Y:S04]  /*5de0*/  STL.64 [R1+0x148], R46 ;  /* 0x0001482e01007387 */ /* 0x000fe80000100a00 */
[----:B------:R-:W4:Y:S04]  /*5df0*/  LDL.LU R50, [R1+0x138] ;  /* 0x0001380001327983 */ /* 0x000f280000300800 */
[----:B------:R-:W4:Y:S04]  /*5e00*/  LDL.LU R51, [R1+0x13c] ;  /* 0x00013c0001337983 */ /* 0x000f280000300800 */
[----:B------:R-:W1:Y:S01]  /*5e10*/  LDSM.16.M88.4 R44, [R60+0x20600] ;  /* 0x020600003c2c783b */ /* 0x000e620000000200 */
[C---:B--2---:R-:W-:Y:S01]  /*5e20*/  FMUL R48, R2.reuse, R48 ;  /* 0x0000003002307220 */ /* 0x044fe20000400000 */
[----:B---3--:R-:W-:Y:S01]  /*5e30*/  FMUL R49, R2, R49 ;  /* 0x0000003102317220 */ /* 0x008fe20000400000 */
[C---:B----4-:R-:W-:Y:S01]  /*5e40*/  FMUL R50, R0.reuse, R50 ;  /* 0x0000003200327220 */ /* 0x050fe20000400000 */
[----:B------:R-:W-:-:S07]  /*5e50*/  FMUL R51, R0, R51 ;  /* 0x0000003300337220 */ /* 0x000fce0000400000 */
[----:B0-----:R-:W-:-:S15]  /*5e60*/  HMMA.16816.F32 R48, R40, R36, R48 ;  /* 0x000000242830723c */ /* 0x001fde0000001830 */
[----:B------:R-:W-:-:S04]  /*5e70*/  NOP ;  /* 0x0000000000007918 */ /* 0x000fc80000000000 */
[----:B------:R0:W-:Y:S04]  /*5e80*/  STL.64 [R1+0x130], R48 ;  /* 0x0001303001007387 */ /* 0x0001e80000100a00 */
[----:B------:R2:W-:Y:S04]  /*5e90*/  STL.64 [R1+0x138], R50 ;  /* 0x0001383201007387 */ /* 0x0005e80000100a00 */
[----:B0-----:R-:W3:Y:S04]  /*5ea0*/  LDL.LU R48, [R1+0x120] ;  /* 0x0001200001307983 */ /* 0x001ee80000300800 */
[----:B------:R-:W4:Y:S04]  /*5eb0*/  LDL.LU R49, [R1+0x124] ;  /* 0x0001240001317983 */ /* 0x000f280000300800 */
[----:B--2---:R-:W2:Y:S04]  /*5ec0*/  LDL.LU R50, [R1+0x128] ;  /* 0x0001280001327983 */ /* 0x004ea80000300800 */
[----:B------:R-:W2:Y:S04]  /*5ed0*/  LDL.LU R51, [R1+0x12c] ;  /* 0x00012c0001337983 */ /* 0x000ea80000300800 */
[----:B------:R-:W2:Y:S04]  /*5ee0*/  LDL.LU R36, [R1+0x110] ;  /* 0x0001100001247983 */ /* 0x000ea80000300800 */
[----:B------:R-:W2:Y:S01]  /*5ef0*/  LDL.LU R37, [R1+0x114] ;  /* 0x0001140001257983 */ /* 0x000ea20000300800 */
[C---:B---3--:R-:W-:Y:S01]  /*5f00*/  FMUL R48, R2.reuse, R48 ;  /* 0x0000003002307220 */ /* 0x048fe20000400000 */
[----:B----4-:R-:W-:Y:S01]  /*5f10*/  FMUL R49, R2, R49 ;  /* 0x0000003102317220 */ /* 0x010fe20000400000 */
[C---:B--2---:R-:W-:Y:S01]  /*5f20*/  FMUL R50, R0.reuse, R50 ;  /* 0x0000003200327220 */ /* 0x044fe20000400000 */
[----:B------:R-:W-:-:S07]  /*5f30*/  FMUL R51, R0, R51 ;  /* 0x0000003300337220 */ /* 0x000fce0000400000 */
[----:B------:R-:W-:Y:S01]  /*5f40*/  HMMA.16816.F32 R48, R40, R38, R48 ;  /* 0x000000262830723c */ /* 0x000fe20000001830 */
[----:B------:R-:W2:Y:S04]  /*5f50*/  LDL.LU R38, [R1+0x118] ;  /* 0x0001180001267983 */ /* 0x000ea80000300800 */
[----:B------:R-:W3:-:S14]  /*5f60*/  LDL.LU R39, [R1+0x11c] ;  /* 0x00011c0001277983 */ /* 0x000edc0000300800 */
[----:B------:R0:W-:Y:S04]  /*5f70*/  STL.64 [R1+0x120], R48 ;  /* 0x0001203001007387 */ /* 0x0001e80000100a00 */
[----:B------:R4:W-:Y:S04]  /*5f80*/  STL.64 [R1+0x128], R50 ;  /* 0x0001283201007387 */ /* 0x0009e80000100a00 */
[----:B0-----:R-:W3:Y:S04]  /*5f90*/  LDL.LU R48, [R1+0x100] ;  /* 0x0001000001307983 */ /* 0x001ee80000300800 */
[----:B------:R-:W3:Y:S04]  /*5fa0*/  LDL.LU R49, [R1+0x104] ;  /* 0x0001040001317983 */ /* 0x000ee80000300800 */
[----:B----4-:R-:W4:Y:S04]  /*5fb0*/  LDL.LU R50, [R1+0x108] ;  /* 0x0001080001327983 */ /* 0x010f280000300800 */
[----:B------:R-:W4:Y:S01]  /*5fc0*/  LDL.LU R51, [R1+0x10c] ;  /* 0x00010c0001337983 */ /* 0x000f220000300800 */
[C---:B------:R-:W-:Y:S01]  /*5fd0*/  FMUL R36, R2.reuse, R36 ;  /* 0x0000002402247220 */ /* 0x040fe20000400000 */
[----:B------:R-:W-:Y:S01]  /*5fe0*/  FMUL R37, R2, R37 ;  /* 0x0000002502257220 */ /* 0x000fe20000400000 */
[C---:B--2---:R-:W-:Y:S01]  /*5ff0*/  FMUL R38, R0.reuse, R38 ;  /* 0x0000002600267220 */ /* 0x044fe20000400000 */
[----:B---3--:R-:W-:-:S07]  /*6000*/  FMUL R39, R0, R39 ;  /* 0x0000002700277220 */ /* 0x008fce0000400000 */
[----:B-1----:R-:W-:Y:S01]  /*6010*/  HMMA.16816.F32 R36, R40, R44, R36 ;  /* 0x0000002c2824723c */ /* 0x002fe20000001824 */
[C---:B------:R-:W-:Y:S01]  /*6020*/  FMUL R48, R2.reuse, R48 ;  /* 0x0000003002307220 */ /* 0x040fe20000400000 */
[----:B------:R-:W-:Y:S01]  /*6030*/  FMUL R49, R2, R49 ;  /* 0x0000003102317220 */ /* 0x000fe20000400000 */
[C---:B----4-:R-:W-:Y:S01]  /*6040*/  FMUL R50, R0.reuse, R50 ;  /* 0x0000003200327220 */ /* 0x050fe20000400000 */
        /* <DEDUP_REMOVED lines=176> */
[----:B0-----:R-:W3:Y:S04]  /*6b50*/  LDL.LU R48, [R1] ;  /* 0x0000000001307983 */ /* 0x001ee80000300800 */
[----:B------:R-:W3:Y:S04]  /*6b60*/  LDL.LU R49, [R1+0x4] ;  /* 0x0000040001317983 */ /* 0x000ee80000300800 */
[----:B----4-:R-:W4:Y:S04]  /*6b70*/  LDL.LU R50, [R1+0x8] ;  /* 0x0000080001327983 */ /* 0x010f280000300800 */
[----:B------:R-:W4:Y:S01]  /*6b80*/  LDL.LU R51, [R1+0xc] ;  /* 0x00000c0001337983 */ /* 0x000f220000300800 */
[C---:B------:R-:W-:Y:S01]  /*6b90*/  FMUL R36, R2.reuse, R36 ;  /* 0x0000002402247220 */ /* 0x040fe20000400000 */
[C---:B------:R-:W-:Y:S01]  /*6ba0*/  FMUL R37, R2.reuse, R37 ;  /* 0x0000002502257220 */ /* 0x040fe20000400000 */
[C---:B------:R-:W-:Y:S01]  /*6bb0*/  FMUL R4, R2.reuse, R4 ;  /* 0x0000000402047220 */ /* 0x040fe20000400000 */
[----:B------:R-:W-:Y:S01]  /*6bc0*/  FMUL R5, R2, R5 ;  /* 0x0000000502057220 */ /* 0x000fe20000400000 */
[C---:B------:R-:W-:Y:S01]  /*6bd0*/  FMUL R6, R0.reuse, R6 ;  /* 0x0000000600067220 */ /* 0x040fe20000400000 */
        /* <DEDUP_REMOVED lines=10> */
[----:B------:R-:W0:Y:S01]  /*6c80*/  LDSM.16.M88.4 R36, [R60+0x21800] ;  /* 0x021800003c24783b */ /* 0x000e220000000200 */
[----:B------:R-:W-:Y:S01]  /*6c90*/  FMUL R7, R0, R7 ;  /* 0x0000000700077220 */ /* 0x000fe20000400000 */
[C---:B------:R-:W-:Y:S01]  /*6ca0*/  FMUL R8, R2.reuse, R8 ;  /* 0x0000000802087220 */ /* 0x040fe20000400000 */
[----:B------:R-:W-:Y:S01]  /*6cb0*/  FMUL R9, R2, R9 ;  /* 0x0000000902097220 */ /* 0x000fe20000400000 */
[C---:B------:R-:W-:Y:S01]  /*6cc0*/  FMUL R10, R0.reuse, R10 ;  /* 0x0000000a000a7220 */ /* 0x040fe20000400000 */
[----:B------:R-:W-:Y:S01]  /*6cd0*/  FMUL R11, R0, R11 ;  /* 0x0000000b000b7220 */ /* 0x000fe20000400000 */
[----:B------:R-:W1:Y:S04]  /*6ce0*/  LDSM.16.M88.4 R44, [R60+0x21a00] ;  /* 0x021a00003c2c783b */ /* 0x000e680000000200 */
[----:B------:R2:W-:Y:S04]  /*6cf0*/  STL.64 [R1], R48 ;  /* 0x0000003001007387 */ /* 0x0005e80000100a00 */
[----:B------:R-:W-:Y:S01]  /*6d00*/  STL.64 [R1+0x8], R50 ;  /* 0x0000083201007387 */ /* 0x000fe20000100a00 */
[----:B--2---:R-:W-:Y:S01]  /*6d10*/  FADD R48, R52, R53 ;  /* 0x0000003534307221 */ /* 0x004fe20000000000 */
[----:B------:R-:W-:-:S02]  /*6d20*/  FADD R49, R54, R55 ;  /* 0x0000003736317221 */ /* 0x000fc40000000000 */
[----:B------:R-:W2:Y:S01]  /*6d30*/  LDL.LU R52, [R1+0x188] ;  /* 0x0001880001347983 */ /* 0x000ea20000300800 */
[----:B------:R-:W-:Y:S01]  /*6d40*/  FADD R48, R56, R48 ;  /* 0x0000003038307221 */ /* 0x000fe20000000000 */
[----:B------:R-:W-:Y:S02]  /*6d50*/  FADD R49, R58, R49 ;  /* 0x000000313a317221 */ /* 0x000fe40000000000 */
[----:B------:R-:W3:Y:S04]  /*6d60*/  LDL R53, [R1+0x180] ;  /* 0x0001800001357983 */ /* 0x000ee80000100800 */
[----:B------:R-:W4:Y:S04]  /*6d70*/  LDL R54, [R1+0x234] ;  /* 0x0002340001367983 */ /* 0x000f280000100800 */
[----:B------:R-:W2:Y:S04]  /*6d80*/  LDL R55, [R1+0x1a4] ;  /* 0x0001a40001377983 */ /* 0x000ea80000100800 */
[----:B------:R-:W3:Y:S04]  /*6d90*/  LDL.LU R56, [R1+0x1a8] ;  /* 0x0001a80001387983 */ /* 0x000ee80000300800 */
[----:B------:R-:W3:Y:S01]  /*6da0*/  LDL.LU R58, [R1+0x1a0] ;  /* 0x0001a000013a7983 */ /* 0x000ee20000300800 */
[C---:B0-----:R-:W-:Y:S08]  /*6db0*/  HMMA.16816.F32 R4, R40.reuse, R36, R4 ;  /* 0x000000242804723c */ /* 0x041ff00000001804 */
[----:B------:R-:W-:Y:S01]  /*6dc0*/  HMMA.16816.F32 R8, R40, R38, R8 ;  /* 0x000000262808723c */ /* 0x000fe20000001808 */
[----:B------:R-:W0:Y:S01]  /*6dd0*/  LDSM.16.M88.4 R36, [R60+0x21c00] ;  /* 0x021c00003c24783b */ /* 0x000e220000000200 */
[----:B------:R-:W-:Y:S01]  /*6de0*/  FADD R48, R57, R48 ;  /* 0x0000003039307221 */ /* 0x000fe20000000000 */
[----:B------:R-:W-:-:S04]  /*6df0*/  FADD R49, R59, R49 ;  /* 0x000000313b317221 */ /* 0x000fc80000000000 */
[----:B------:R-:W0:Y:S04]  /*6e00*/  SHFL.BFLY PT, R50, R48, 0x2, 0x1f ;  /* 0x0c401f0030327f89 */ /* 0x000e2800000e0000 */
[----:B------:R-:W0:Y:S01]  /*6e10*/  SHFL.BFLY PT, R51, R49, 0x2, 0x1f ;  /* 0x0c401f0031337f89 */ /* 0x000e2200000e0000 */
[C---:B------:R-:W-:Y:S01]  /*6e20*/  FMUL R24, R2.reuse, R24 ;  /* 0x0000001802187220 */ /* 0x040fe20000400000 */
[----:B------:R-:W-:Y:S01]  /*6e30*/  FMUL R25, R2, R25 ;  /* 0x0000001902197220 */ /* 0x000fe20000400000 */
        /* <DEDUP_REMOVED lines=13> */
[----:B------:R-:W-:-:S03]  /*6f10*/  FMUL R23, R0, R23 ;  /* 0x0000001700177220 */ /* 0x000fc60000400000 */
[C---:B-1----:R-:W-:Y:S08]  /*6f20*/  HMMA.16816.F32 R12, R40.reuse, R44, R12 ;  /* 0x0000002c280c723c */ /* 0x042ff0000000180c */
[----:B0-----:R-:W-:Y:S01]  /*6f30*/  HMMA.16816.F32 R24, R40, R36, R24 ;  /* 0x000000242818723c */ /* 0x001fe20000001818 */
[----:B------:R-:W-:Y:S01]  /*6f40*/  FADD R37, R48, R50 ;  /* 0x0000003230257221 */ /* 0x000fe20000000000 */
[----:B------:R-:W-:-:S06]  /*6f50*/  FADD R36, R49, R51 ;  /* 0x0000003331247221 */ /* 0x000fcc0000000000 */
[C---:B------:R-:W-:Y:S01]  /*6f60*/  HMMA.16816.F32 R16, R40.reuse, R38, R16 ;  /* 0x000000262810723c */ /* 0x040fe20000001810 */
[----:B------:R-:W0:Y:S04]  /*6f70*/  SHFL.BFLY PT, R38, R37, 0x1, 0x1f ;  /* 0x0c201f0025267f89 */ /* 0x000e2800000e0000 */
[----:B------:R-:W1:Y:S03]  /*6f80*/  SHFL.BFLY PT, R39, R36, 0x1, 0x1f ;  /* 0x0c201f0024277f89 */ /* 0x000e6600000e0000 */
[----:B------:R-:W-:Y:S01]  /*6f90*/  HMMA.16816.F32 R20, R40, R46, R20 ;  /* 0x0000002e2814723c */ /* 0x000fe20000001814 */
[----:B------:R-:W1:Y:S01]  /*6fa0*/  LDSM.16.M88.4 R44, [R60+0x21e00] ;  /* 0x021e00003c2c783b */ /* 0x000e620000000200 */
[C---:B------:R-:W-:Y:S01]  /*6fb0*/  FMUL R32, R2.reuse, R32 ;  /* 0x0000002002207220 */ /* 0x040fe20000400000 */
[----:B------:R-:W-:Y:S01]  /*6fc0*/  FMUL R33, R2, R33 ;  /* 0x0000002102217220 */ /* 0x000fe20000400000 */
[C---:B------:R-:W-:Y:S01]  /*6fd0*/  FMUL R34, R0.reuse, R34 ;  /* 0x0000002200227220 */ /* 0x040fe20000400000 */
[----:B------:R-:W-:Y:S01]  /*6fe0*/  FMUL R35, R0, R35 ;  /* 0x0000002300237220 */ /* 0x000fe20000400000 */
[C---:B------:R-:W-:Y:S01]  /*6ff0*/  FMUL R28, R2.reuse, R28 ;  /* 0x0000001c021c7220 */ /* 0x040fe20000400000 */
[----:B------:R-:W-:Y:S01]  /*7000*/  FMUL R29, R2, R29 ;  /* 0x0000001d021d7220 */ /* 0x000fe20000400000 */
[----:B0-----:R-:W-:Y:S01]  /*7010*/  FADD R37, R37, R38 ;  /* 0x0000002625257221 */ /* 0x001fe20000000000 */
[----:B-1----:R-:W-:Y:S01]  /*7020*/  FADD R36, R36, R39 ;  /* 0x0000002724247221 */ /* 0x002fe20000000000 */
[C---:B------:R-:W-:Y:S01]  /*7030*/  FMUL R30, R0.reuse, R30 ;  /* 0x0000001e001e7220 */ /* 0x040fe20000400000 */
[----:B------:R-:W-:Y:S01]  /*7040*/  FMUL R31, R0, R31 ;  /* 0x0000001f001f7220 */ /* 0x000fe20000400000 */
[----:B------:R-:W-:-:S04]  /*7050*/  UIADD3 UR4, UPT, UPT, UR4, 0x10, URZ ;  /* 0x0000001004047890 */ /* 0x000fc8000fffe0ff */
[----:B------:R-:W-:Y:S01]  /*7060*/  UISETP.GE.AND UP0, UPT, UR4, UR7, UPT ;  /* 0x000000070400728c */ /* 0x000fe2000bf06270 */
[C---:B------:R-:W-:Y:S08]  /*7070*/  HMMA.16816.F32 R32, R40.reuse, R44, R32 ;  /* 0x0000002c2820723c */ /* 0x040ff00000001820 */
[----:B------:R-:W-:Y:S01]  /*7080*/  HMMA.16816.F32 R28, R40, R46, R28 ;  /* 0x0000002e281c723c */ /* 0x000fe2000000181c */
[----:B----4-:R-:W-:Y:S01]  /*7090*/  IMAD R61, R54, 0x10, R61 ;  /* 0x00000010363d7824 */ /* 0x010fe200078e023d */
[----:B--2---:R-:W-:Y:S01]  /*70a0*/  LEA R52, R55, R52, 0x4 ;  /* 0x0000003437347211 */ /* 0x004fe200078e20ff */
[----:B---3--:R-:W-:Y:S01]  /*70b0*/  FFMA R56, R0, R56, R36 ;  /* 0x0000003800387223 */ /* 0x008fe20000000024 */
[----:B------:R-:W-:-:S05]  /*70c0*/  FFMA R58, R2, R58, R37 ;  /* 0x0000003a023a7223 */ /* 0x000fca0000000025 */
[----:B------:R-:W-:Y:S04]  /*70d0*/  STL [R1+0x1a0], R58 ;  /* 0x0001a03a01007387 */ /* 0x000fe80000100800 */
[----:B------:R0:W-:Y:S04]  /*70e0*/  STL [R1+0x184], R61 ;  /* 0x0001843d01007387 */ /* 0x0001e80000100800 */
[----:B------:R2:W-:Y:S04]  /*70f0*/  STL [R1+0x1a8], R56 ;  /* 0x0001a83801007387 */ /* 0x0005e80000100800 */
[----:B0-----:R2:W5:Y:S04]  /*7100*/  LDL.LU R61, [R1+0x238] ;  /* 0x00023800013d7983 */ /* 0x0015680000300800 */
[----:B------:R2:W-:Y:S04]  /*7110*/  STL [R1+0x198], R53 ;  /* 0x0001983501007387 */ /* 0x0005e80000100800 */
[----:B------:R2:W-:Y:S04]  /*7120*/  STL [R1+0x188], R52 ;  /* 0x0001883401007387 */ /* 0x0005e80000100800 */
[----:B------:R2:W-:Y:S01]  /*7130*/  STL [R1+0x19c], R3 ;  /* 0x00019c0301007387 */ /* 0x0005e20000100800 */
[----:B------:R-:W-:Y:S05]  /*7140*/  BRA.U !UP0, `(.L_x_1) ;  /* 0xffffffd908a07547 */ /* 0x000fea000b83ffff */
[----:B------:R-:W-:Y:S01]  /*7150*/  IMAD.MOV.U32 R0, RZ, RZ, R53 ;  /* 0x000000ffff007224 */ /* 0x000fe200078e0035 */
[----:B------:R0:W-:Y:S04]  /*7160*/  STL [R1+0x208], R3 ;  /* 0x0002080301007387 */ /* 0x0001e80000100800 */
[----:B------:R0:W-:Y:S02]  /*7170*/  STL [R1+0x20c], R0 ;  /* 0x00020c0001007387 */ /* 0x0001e40000100800 */
.L_x_0:
[----:B------:R-:W3:Y:S04]  /*7180*/  LDL.LU R40, [R1+0x1a8] ;  /* 0x0001a80001287983 */ /* 0x000ee80000300800 */
[----:B------:R1:W-:Y:S04]  /*7190*/  STL [R1+0x34c], R4 ;  /* 0x00034c0401007387 */ /* 0x0003e80000100800 */
[----:B------:R-:W-:Y:S04]  /*71a0*/  STL [R1+0x348], R5 ;  /* 0x0003480501007387 */ /* 0x000fe80000100800 */
        /* <DEDUP_REMOVED lines=12> */
[----:B------:R4:W-:Y:S04]  /*7270*/  STL [R1+0x314], R16 ;  /* 0x0003141001007387 */ /* 0x0009e80000100800 */
[----:B------:R-:W-:Y:S04]  /*7280*/  STL [R1+0x310], R17 ;  /* 0x0003101101007387 */ /* 0x000fe80000100800 */
[----:B--2---:R-:W2:Y:S01]  /*7290*/  LDL.LU R2, [R1+0x1a0] ;  /* 0x0001a00001027983 */ /* 0x004ea20000300800 */
[----:B------:R-:W-:Y:S01]  /*72a0*/  IMAD.MOV.U32 R39, RZ, RZ, 0x3dc6b27f ;  /* 0x3dc6b27fff277424 */ /* 0x000fe200078e00ff */
[----:B------:R-:W0:Y:S01]  /*72b0*/  S2R R36, SR_TID.X ;  /* 0x0000000000247919 */ /* 0x000e220000002100 */
[----:B------:R-:W-:Y:S01]  /*72c0*/  BAR.SYNC.DEFER_BLOCKING 0x0 ;  /* 0x0000000000007b1d */ /* 0x000fe20000010000 */
[----:B0-----:R-:W-:Y:S01]  /*72d0*/  LOP3.LUT P0, RZ, R36, 0x100, RZ, 0xc0, !PT ;  /* 0x0000010024ff7812 */ /* 0x001fe2000780c0ff */
[C---:B--2---:R-:W-:Y:S01]  /*72e0*/  FMUL R3, R2.reuse, 8388608 ;  /* 0x4b00000002037820 */ /* 0x044fe20000400000 */
[----:B------:R-:W-:-:S02]  /*72f0*/  FSETP.GEU.AND P1, PT, R2, 1.175494350822287508e-38, PT ;  /* 0x008000000200780b */ /* 0x000fc40003f2e000 */
[----:B------:R-:W-:Y:S02]  /*7300*/  FSETP.GEU.AND P3, PT, |R2|, 1.175494350822287508e-38, PT ;  /* 0x008000000200780b */ /* 0x000fe40003f6e200 */
[----:B------:R-:W-:Y:S02]  /*7310*/  FSEL R3, R3, R2, !P1 ;  /* 0x0000000203037208 */ /* 0x000fe40004800000 */
[----:B------:R-:W-:Y:S02]  /*7320*/  FSEL R36, RZ, -23, P1 ;  /* 0xc1b80000ff247808 */ /* 0x000fe40000800000 */
[C---:B------:R-:W-:Y:S01]  /*7330*/  ISETP.GE.U32.AND P1, PT, R3.reuse, 0x7f800000, PT ;  /* 0x7f8000000300780c */ /* 0x040fe20003f26070 */
[----:B------:R-:W-:-:S05]  /*7340*/  VIADD R0, R3, 0xc0cafb0d ;  /* 0xc0cafb0d03007836 */ /* 0x000fca0000000000 */
[----:B------:R-:W-:-:S05]  /*7350*/  LOP3.LUT R0, R0, 0xff800000, RZ, 0xc0, !PT ;  /* 0xff80000000007812 */ /* 0x000fca00078ec0ff */
[----:B------:R-:W-:Y:S01]  /*7360*/  IMAD.IADD R37, R3, 0x1, -R0 ;  /* 0x0000000103257824 */ /* 0x000fe200078e0a00 */
[----:B------:R-:W-:-:S05]  /*7370*/  I2FP.F32.S32 R0, R0 ;  /* 0x0000000000007245 */ /* 0x000fca0000201400 */
[----:B------:R-:W-:Y:S01]  /*7380*/  FFMA.FTZ R38, R0, 1.1920928955078125e-07, R36 ;  /* 0x3400000000267823 */ /* 0x000fe20000010024 */
[----:B------:R-:W-:-:S04]  /*7390*/  FADD R0, R37, -1 ;  /* 0xbf80000025007421 */ /* 0x000fc80000000000 */
[----:B------:R-:W-:-:S04]  /*73a0*/  FFMA.FTZ R36, R0, R39, -0.16845393180847167969 ;  /* 0xbe2c7f3000247423 */ /* 0x000fc80000010027 */
[----:B------:R-:W-:-:S04]  /*73b0*/  FFMA.FTZ R36, R0, R36, 0.1716887056827545166 ;  /* 0x3e2fcf2a00247423 */ /* 0x000fc80000010024 */
[----:B------:R-:W-:-:S04]  /*73c0*/  FFMA.FTZ R36, R0, R36, -0.17900948226451873779 ;  /* 0xbe374e4300247423 */ /* 0x000fc80000010024 */
[----:B------:R-:W-:-:S04]  /*73d0*/  FFMA.FTZ R36, R0, R36, 0.20512372255325317383 ;  /* 0x3e520bf400247423 */ /* 0x000fc80000010024 */
[----:B------:R-:W-:-:S04]  /*73e0*/  FFMA.FTZ R36, R0, R36, -0.24046532809734344482 ;  /* 0xbe763c8b00247423 */ /* 0x000fc80000010024 */
[----:B------:R-:W-:-:S04]  /*73f0*/  FFMA.FTZ R36, R0, R36, 0.28857114911079406738 ;  /* 0x3e93bf9900247423 */ /* 0x000fc80000010024 */
[----:B------:R-:W-:-:S04]  /*7400*/  FFMA.FTZ R36, R0, R36, -0.36067417263984680176 ;  /* 0xbeb8aa4900247423 */ /* 0x000fc80000010024 */
[----:B------:R-:W-:-:S04]  /*7410*/  FFMA.FTZ R36, R0, R36, 0.48089820146560668945 ;  /* 0x3ef6384a00247423 */ /* 0x000fc80000010024 */
[----:B------:R-:W-:-:S04]  /*7420*/  FFMA.FTZ R36, R0, R36, -0.72134751081466674805 ;  /* 0xbf38aa3b00247423 */ /* 0x000fc80000010024 */
[----:B------:R-:W-:-:S04]  /*7430*/  FMUL R36, R0, R36 ;  /* 0x0000002400247220 */ /* 0x000fc80000400000 */
[----:B------:R-:W-:-:S04]  /*7440*/  FMUL R36, R0, R36 ;  /* 0x0000002400247220 */ /* 0x000fc80000400000 */
[----:B------:R-:W-:Y:S01]  /*7450*/  FFMA.FTZ R0, R0, 1.4426950216293334961, R36 ;  /* 0x3fb8aa3b00007823 */ /* 0x000fe20000010024 */
[----:B------:R-:W-:-:S03]  /*7460*/  @P1 MOV R36, 0x7f800000 ;  /* 0x7f80000000241802 */ /* 0x000fc60000000f00 */
[----:B-1----:R-:W-:Y:S01]  /*7470*/  FADD R4, R38, R0 ;  /* 0x0000000026047221 */ /* 0x002fe20000000000 */
[----:B---3--:R-:W-:Y:S02]  /*7480*/  IMAD.MOV.U32 R0, RZ, RZ, R40 ;  /* 0x000000ffff007224 */ /* 0x008fe400078e0028 */
[C---:B------:R-:W-:Y:S01]  /*7490*/  @P1 FFMA.FTZ R4, R3.reuse, R36, +INF ;  /* 0x7f80000003041423 */ /* 0x040fe20000010024 */
[----:B------:R-:W-:Y:S01]  /*74a0*/  FSETP.NEU.AND P1, PT, R3, RZ, PT ;  /* 0x000000ff0300720b */ /* 0x000fe20003f2d000 */
[C---:B------:R-:W-:Y:S01]  /*74b0*/  FMUL R3, R0.reuse, 8388608 ;  /* 0x4b00000000037820 */ /* 0x040fe20000400000 */
[----:B------:R-:W-:Y:S02]  /*74c0*/  FSETP.GEU.AND P2, PT, R0, 1.175494350822287508e-38, PT ;  /* 0x008000000000780b */ /* 0x000fe40003f4e000 */
[----:B------:R0:W-:Y:S02]  /*74d0*/  STL [R1+0x204], R4 ;  /* 0x0002040401007387 */ /* 0x0001e40000100800 */
[----:B----4-:R-:W-:-:S02]  /*74e0*/  FSEL R16, R3, R0, !P2 ;  /* 0x0000000003107208 */ /* 0x010fc40005000000 */
[----:B------:R-:W-:Y:S02]  /*74f0*/  FSEL R36, RZ, -23, P2 ;  /* 0xc1b80000ff247808 */ /* 0x000fe40001000000 */
[----:B------:R-:W-:Y:S01]  /*7500*/  FSETP.GT.AND P2, PT, |R2|, 8.50705917302346158658e+37, PT ;  /* 0x7e8000000200780b */ /* 0x000fe20003f44200 */
[----:B------:R-:W-:Y:S01]  /*7510*/  VIADD R3, R16, 0xc0cafb0d ;  /* 0xc0cafb0d10037836 */ /* 0x000fe20000000000 */
[----:B------:R-:W-:Y:S04]  /*7520*/  STL [R1+0x358], R16 ;  /* 0x0003581001007387 */ /* 0x000fe80000100800 */
[----:B------:R-:W-:-:S05]  /*7530*/  LOP3.LUT R3, R3, 0xff800000, RZ, 0xc0, !PT ;  /* 0xff80000003037812 */ /* 0x000fca00078ec0ff */
[----:B------:R-:W-:Y:S01]  /*7540*/  IMAD.IADD R37, R16, 0x1, -R3 ;  /* 0x0000000110257824 */ /* 0x000fe200078e0a03 */
[----:B------:R-:W-:Y:S01]  /*7550*/  I2FP.F32.S32 R3, R3 ;  /* 0x0000000300037245 */ /* 0x000fe20000201400 */
[----:B------:R-:W-:-:S04]  /*7560*/  @P2 FMUL R2, R2, 0.25 ;  /* 0x3e80000002022820 */ /* 0x000fc80000400000 */
[----:B------:R-:W-:Y:S01]  /*7570*/  FFMA.FTZ R38, R3, 1.1920928955078125e-07, R36 ;  /* 0x3400000003267823 */ /* 0x000fe20000010024 */
[----:B------:R-:W-:Y:S01]  /*7580*/  FADD R3, R37, -1 ;  /* 0xbf80000025037421 */ /* 0x000fe20000000000 */
[----:B------:R-:W-:-:S03]  /*7590*/  @!P3 FMUL R2, R2, 16777216 ;  /* 0x4b8000000202b820 */ /* 0x000fc60000400000 */
[C---:B------:R-:W-:Y:S01]  /*75a0*/  FFMA.FTZ R36, R3.reuse, R39, -0.16845393180847167969 ;  /* 0xbe2c7f3003247423 */ /* 0x040fe20000010027 */
[----:B0-----:R0:W1:Y:S03]  /*75b0*/  MUFU.RCP R4, R2 ;  /* 0x0000000200047308 */ /* 0x0010660000001000 */
        /* <DEDUP_REMOVED lines=10> */
[----:B------:R-:W-:-:S04]  /*7660*/  FFMA.FTZ R3, R3, 1.4426950216293334961, R36 ;  /* 0x3fb8aa3b03037823 */ /* 0x000fc80000010024 */
[----:B------:R-:W-:-:S05]  /*7670*/  FADD R33, R38, R3 ;  /* 0x0000000326217221 */ /* 0x000fca0000000000 */
[----:B------:R-:W-:Y:S04]  /*7680*/  STL [R1+0x350], R33 ;  /* 0x0003502101007387 */ /* 0x000fe80000100800 */
[----:B------:R-:W2:Y:S04]  /*7690*/  LDL.LU R3, [R1+0x160] ;  /* 0x0001600001037983 */ /* 0x000ea80000300800 */
[----:B0-----:R-:W3:Y:S01]  /*76a0*/  LDL.LU R2, [R1+0x170] ;  /* 0x0001700001027983 */ /* 0x001ee20000300800 */
[----:B------:R-:W-:-:S03]  /*76b0*/  FSETP.GT.AND P4, PT, |R0|, 8.50705917302346158658e+37, PT ;  /* 0x7e8000000000780b */ /* 0x000fc60003f84200 */
[----:B-1----:R0:W-:Y:S01]  /*76c0*/  STL [R1+0x180], R4 ;  /* 0x0001800401007387 */ /* 0x0021e20000100800 */
[----:B--2---:R-:W-:Y:S01]  /*76d0*/  @P2 FMUL R3, R3, 0.25 ;  /* 0x3e80000003032820 */ /* 0x004fe20000400000 */
[----:B---3--:R-:W-:-:S03]  /*76e0*/  @P2 FMUL R2, R2, 0.25 ;  /* 0x3e80000002022820 */ /* 0x008fc60000400000 */
[----:B------:R-:W-:Y:S01]  /*76f0*/  @!P3 FMUL R3, R3, 16777216 ;  /* 0x4b8000000303b820 */ /* 0x000fe20000400000 */
[----:B------:R-:W-:-:S03]  /*7700*/  @!P3 FMUL R2, R2, 16777216 ;  /* 0x4b8000000202b820 */ /* 0x000fc60000400000 */
[C---:B------:R-:W-:Y:S01]  /*7710*/  FMUL R3, R4.reuse, R3 ;  /* 0x0000000304037220 */ /* 0x040fe20000400000 */
[----:B------:R-:W-:-:S05]  /*7720*/  FMUL R36, R4, R2 ;  /* 0x0000000204247220 */ /* 0x000fca0000400000 */
[----:B------:R-:W-:Y:S02]  /*7730*/  F2FP.F16.F32.PACK_AB R36, R3, R36 ;  /* 0x000000240324723e */ /* 0x000fe400000000ff */
[----:B------:R-:W2:Y:S04]  /*7740*/  LDL.LU R3, [R1+0x164] ;  /* 0x0001640001037983 */ /* 0x000ea80000300800 */
[----:B------:R-:W3:Y:S01]  /*7750*/  LDL.LU R2, [R1+0x174] ;  /* 0x0001740001027983 */ /* 0x000ee20000300800 */
[C---:B------:R-:W-:Y:S01]  /*7760*/  FSETP.GEU.AND P5, PT, |R0|.reuse, 1.175494350822287508e-38, PT ;  /* 0x008000000000780b */ /* 0x040fe20003fae200 */
[----:B------:R-:W-:-:S12]  /*7770*/  @P4 FMUL R0, R0, 0.25 ;  /* 0x3e80000000004820 */ /* 0x000fd80000400000 */
[----:B------:R-:W-:-:S06]  /*7780*/  @!P5 FMUL R0, R0, 16777216 ;  /* 0x4b8000000000d820 */ /* 0x000fcc0000400000 */
[----:B------:R-:W1:Y:S01]  /*7790*/  MUFU.RCP R0, R0 ;  /* 0x0000000000007308 */ /* 0x000e620000001000 */
        /* <DEDUP_REMOVED lines=9> */
[----:B------:R-:W4:Y:S01]  /*7830*/  S2R R40, SR_TID.X ;  /* 0x0000000000287919 */ /* 0x000f220000002100 */
[----:B--2---:R-:W-:Y:S01]  /*7840*/  @P4 FMUL R3, R3, 0.25 ;  /* 0x3e80000003034820 */ /* 0x004fe20000400000 */
[----:B---3--:R-:W-:-:S03]  /*7850*/  @P4 FMUL R2, R2, 0.25 ;  /* 0x3e80000002024820 */ /* 0x008fc60000400000 */
[----:B------:R-:W-:Y:S01]  /*7860*/  @!P5 FMUL R3, R3, 16777216 ;  /* 0x4b8000000303d820 */ /* 0x000fe20000400000 */
[----:B------:R-:W-:-:S03]  /*7870*/  @!P5 FMUL R2, R2, 16777216 ;  /* 0x4b8000000202d820 */ /* 0x000fc60000400000 */
[C---:B-1----:R-:W-:Y:S02]  /*7880*/  FMUL R39, R0.reuse, R3 ;  /* 0x0000000300277220 */ /* 0x042fe40000400000 */
[----:B------:R-:W2:Y:S01]  /*7890*/  LDL.LU R3, [R1+0x16c] ;  /* 0x00016c0001037983 */ /* 0x000ea20000300800 */
[----:B------:R-:W-:-:S03]  /*78a0*/  FMUL R38, R0, R2 ;  /* 0x0000000200267220 */ /* 0x000fc60000400000 */
[----:B------:R-:W3:Y:S01]  /*78b0*/  LDL.LU R2, [R1+0x17c] ;  /* 0x00017c0001027983 */ /* 0x000ee20000300800 */
[----:B------:R-:W1:Y:S01]  /*78c0*/  S2UR UR5, SR_CgaCtaId ;  /* 0x00000000000579c3 */ /* 0x000e620000008800 */
[----:B------:R-:W0:Y:S01]  /*78d0*/  S2R R5, SR_TID.X ;  /* 0x0000000000057919 */ /* 0x000e220000002100 */
[----:B------:R-:W-:Y:S01]  /*78e0*/  UMOV UR4, 0x400 ;  /* 0x0000040000047882 */ /* 0x000fe20000000000 */
[----:B------:R-:W-:Y:S01]  /*78f0*/  F2FP.F16.F32.PACK_AB R38, R39, R38 ;  /* 0x000000262726723e */ /* 0x000fe200000000ff */
[----:B-1----:R-:W-:Y:S01]  /*7900*/  ULEA UR7, UR5, UR4, 0x18 ;  /* 0x0000000405077291 */ /* 0x002fe2000f8ec0ff */
[----:B------:R-:W-:Y:S01]  /*7910*/  @P4 FMUL R31, R31, 0.25 ;  /* 0x3e8000001f1f4820 */ /* 0x000fe20000400000 */
[----:B------:R-:W-:Y:S01]  /*7920*/  @P4 FMUL R30, R30, 0.25 ;  /* 0x3e8000001e1e4820 */ /* 0x000fe20000400000 */
[----:B------:R-:W-:Y:S01]  /*7930*/  @P4 FMUL R35, R35, 0.25 ;  /* 0x3e80000023234820 */ /* 0x000fe20000400000 */
[----:B------:R-:W-:Y:S01]  /*7940*/  @P4 FMUL R34, R34, 0.25 ;  /* 0x3e80000022224820 */ /* 0x000fe20000400000 */
[----:B0-----:R-:W-:Y:S01]  /*7950*/  LOP3.LUT R4, R5, 0x8, RZ, 0xc0, !PT ;  /* 0x0000000805047812 */ /* 0x001fe200078ec0ff */
[----:B---3--:R-:W-:Y:S01]  /*7960*/  @P4 FMUL R2, R2, 0.25 ;  /* 0x3e80000002024820 */ /* 0x008fe20000400000 */
[----:B--2---:R-:W-:Y:S01]  /*7970*/  @P4 FMUL R3, R3, 0.25 ;  /* 0x3e80000003034820 */ /* 0x004fe20000400000 */
[----:B------:R-:W-:Y:S01]  /*7980*/  @P4 FMUL R19, R19, 0.25 ;  /* 0x3e80000013134820 */ /* 0x000fe20000400000 */
[----:B------:R-:W-:Y:S01]  /*7990*/  @P4 FMUL R18, R18, 0.25 ;  /* 0x3e80000012124820 */ /* 0x000fe20000400000 */
[----:B------:R-:W-:Y:S01]  /*79a0*/  @!P5 FMUL R2, R2, 16777216 ;  /* 0x4b8000000202d820 */ /* 0x000fe20000400000 */
[----:B------:R-:W-:Y:S01]  /*79b0*/  @P4 FMUL R27, R27, 0.25 ;  /* 0x3e8000001b1b4820 */ /* 0x000fe20000400000 */
[----:B------:R-:W-:Y:S01]  /*79c0*/  @P4 FMUL R26, R26, 0.25 ;  /* 0x3e8000001a1a4820 */ /* 0x000fe20000400000 */
[----:B------:R-:W-:Y:S01]  /*79d0*/  @P4 FMUL R23, R23, 0.25 ;  /* 0x3e80000017174820 */ /* 0x000fe20000400000 */
[----:B------:R-:W-:Y:S01]  /*79e0*/  FMUL R39, R0, R2 ;  /* 0x0000000200277220 */ /* 0x000fe20000400000 */
[----:B----4-:R-:W-:Y:S01]  /*79f0*/  LOP3.LUT R2, R40, 0x7, RZ, 0xc0, !PT ;  /* 0x0000000728027812 */ /* 0x010fe200078ec0ff */
[----:B------:R-:W-:Y:S01]  /*7a00*/  @P4 FMUL R22, R22, 0.25 ;  /* 0x3e80000016164820 */ /* 0x000fe20000400000 */
[----:B------:R-:W-:Y:S01]  /*7a10*/  @P4 FMUL R15, R15, 0.25 ;  /* 0x3e8000000f0f4820 */ /* 0x000fe20000400000 */
[----:B------:R-:W-:Y:S01]  /*7a20*/  @P4 FMUL R14, R14, 0.25 ;  /* 0x3e8000000e0e4820 */ /* 0x000fe20000400000 */
[----:B------:R-:W-:Y:S01]  /*7a30*/  LEA R2, R2, UR7, 0x4 ;  /* 0x0000000702027c11 */ /* 0x000fe2000f8e20ff */
[----:B------:R-:W-:Y:S01]  /*7a40*/  @P4 FMUL R11, R11, 0.25 ;  /* 0x3e8000000b0b4820 */ /* 0x000fe20000400000 */
[----:B------:R-:W-:Y:S01]  /*7a50*/  @P4 FMUL R10, R10, 0.25 ;  /* 0x3e8000000a0a4820 */ /* 0x000fe20000400000 */
[----:B------:R-:W-:Y:S01]  /*7a60*/  @P4 FMUL R7, R7, 0.25 ;  /* 0x3e80000007074820 */ /* 0x000fe20000400000 */
[----:B------:R-:W-:Y:S01]  /*7a70*/  @P4 FMUL R6, R6, 0.25 ;  /* 0x3e80000006064820 */ /* 0x000fe20000400000 */
[----:B-----5:R-:W-:Y:S01]  /*7a80*/  IMAD R61, R4, 0x200, R2 ;  /* 0x00000200043d7824 */ /* 0x020fe200078e0202 */
[----:B------:R-:W0:Y:S01]  /*7a90*/  LDCU.64 UR4, c[0x0][0x3e0] ;  /* 0x00007c00ff0477ac */ /* 0x000e220008000a00 */
[----:B------:R-:W1:Y:S01]  /*7aa0*/  S2R R4, SR_TID.X ;  /* 0x0000000000047919 */ /* 0x000e620000002100 */
[----:B------:R-:W-:-:S04]  /*7ab0*/  @!P5 FMUL R3, R3, 16777216 ;  /* 0x4b8000000303d820 */ /* 0x000fc80000400000 */
[----:B------:R-:W-:-:S05]  /*7ac0*/  FMUL R3, R0, R3 ;  /* 0x0000000300037220 */ /* 0x000fca0000400000 */
[----:B------:R-:W-:Y:S02]  /*7ad0*/  F2FP.F16.F32.PACK_AB R39, R3, R39 ;  /* 0x000000270327723e */ /* 0x000fe400000000ff */
[----:B------:R-:W-:-:S04]  /*7ae0*/  LOP3.LUT R3, R5, 0x1f0, RZ, 0xc0, !PT ;  /* 0x000001f005037812 */ /* 0x000fc800078ec0ff */
[----:B------:R-:W-:Y:S02]  /*7af0*/  LEA R61, R3, R61, 0x3 ;  /* 0x0000003d033d7211 */ /* 0x000fe400078e18ff */
[----:B-1----:R-:W-:-:S05]  /*7b00*/  LOP3.LUT R3, R4, 0x7, RZ, 0xc0, !PT ;  /* 0x0000000704037812 */ /* 0x002fca00078ec0ff */
[----:B------:R-:W-:Y:S02]  /*7b10*/  IMAD R2, R3, -0x8, R2 ;  /* 0xfffffff803027824 */ /* 0x000fe400078e0202 */
[----:B------:R-:W-:-:S05]  /*7b20*/  IMAD.SHL.U32 R3, R4, 0x4, RZ ;  /* 0x0000000404037824 */ /* 0x000fca00078e00ff */
[----:B------:R-:W-:Y:S01]  /*7b30*/  LOP3.LUT R3, R3, 0x3c0, RZ, 0xc0, !PT ;  /* 0x000003c003037812 */ /* 0x000fe200078ec0ff */
[----:B------:R-:W-:Y:S04]  /*7b40*/  STL [R1+0x308], R61 ;  /* 0x0003083d01007387 */ /* 0x000fe80000100800 */
[----:B------:R-:W-:Y:S01]  /*7b50*/  IMAD.IADD R17, R3, 0x1, R2 ;  /* 0x0000000103117824 */ /* 0x000fe200078e0202 */
[----:B------:R1:W-:Y:S04]  /*7b60*/  STSM.16.M88.4 [R61], R36 ;  /* 0x000000243d007844 */ /* 0x0003e80000000200 */
[----:B------:R2:W-:Y:S04]  /*7b70*/  STL [R1+0x354], R17 ;  /* 0x0003541101007387 */ /* 0x0005e80000100800 */
[----:B------:R-:W3:Y:S04]  /*7b80*/  LDL.LU R32, [R1+0x158] ;  /* 0x0001580001207983 */ /* 0x000ee80000300800 */
[----:B-1----:R-:W4:Y:S04]  /*7b90*/  LDL.LU R61, [R1+0x15c] ;  /* 0x00015c00013d7983 */ /* 0x002f280000300800 */
[----:B------:R-:W3:Y:S04]  /*7ba0*/  LDL.LU R29, [R1+0x148] ;  /* 0x00014800011d7983 */ /* 0x000ee80000300800 */
        /* <DEDUP_REMOVED lines=12> */
[----:B--2---:R-:W2:Y:S04]  /*7c70*/  LDL.LU R17, [R1+0xec] ;  /* 0x0000ec0001117983 */ /* 0x004ea80000300800 */
[----:B------:R-:W2:Y:S04]  /*7c80*/  LDL.LU R16, [R1+0xd8] ;  /* 0x0000d80001107983 */ /* 0x000ea80000300800 */
        /* <DEDUP_REMOVED lines=22> */
[----:B------:R-:W4:Y:S04]  /*7df0*/  LDL.LU R38, [R1+0x2c] ;  /* 0x00002c0001267983 */ /* 0x000f280000300800 */
[----:B------:R-:W4:Y:S04]  /*7e00*/  LDL.LU R37, [R1+0x18] ;  /* 0x0000180001257983 */ /* 0x000f280000300800 */
[----:B------:R-:W4:Y:S04]  /*7e10*/  LDL.LU R36, [R1+0x1c] ;  /* 0x00001c0001247983 */ /* 0x000f280000300800 */
[----:B------:R-:W4:Y:S04]  /*7e20*/  LDL.LU R3, [R1+0x8] ;  /* 0x0000080001037983 */ /* 0x000f280000300800 */
[----:B------:R-:W4:Y:S01]  /*7e30*/  LDL.LU R2, [R1+0xc] ;  /* 0x00000c0001027983 */ /* 0x000f220000300800 */
[----:B------:R-:W-:Y:S01]  /*7e40*/  @!P5 FMUL R31, R31, 16777216 ;  /* 0x4b8000001f1fd820 */ /* 0x000fe20000400000 */
[----:B------:R-:W-:Y:S01]  /*7e50*/  @!P5 FMUL R30, R30, 16777216 ;  /* 0x4b8000001e1ed820 */ /* 0x000fe20000400000 */
[----:B------:R-:W-:-:S02]  /*7e60*/  @!P5 FMUL R35, R35, 16777216 ;  /* 0x4b8000002323d820 */ /* 0x000fc40000400000 */
[C---:B------:R-:W-:Y:S01]  /*7e70*/  FMUL R31, R0.reuse, R31 ;  /* 0x0000001f001f7220 */ /* 0x040fe20000400000 */
[----:B------:R-:W-:Y:S01]  /*7e80*/  FMUL R30, R0, R30 ;  /* 0x0000001e001e7220 */ /* 0x000fe20000400000 */
[----:B------:R-:W-:Y:S01]  /*7e90*/  @!P5 FMUL R34, R34, 16777216 ;  /* 0x4b8000002222d820 */ /* 0x000fe20000400000 */
[----:B------:R-:W-:Y:S01]  /*7ea0*/  @!P5 FMUL R19, R19, 16777216 ;  /* 0x4b8000001313d820 */ /* 0x000fe20000400000 */
[----:B------:R-:W-:Y:S01]  /*7eb0*/  @!P5 FMUL R18, R18, 16777216 ;  /* 0x4b8000001212d820 */ /* 0x000fe20000400000 */
[----:B------:R-:W-:Y:S01]  /*7ec0*/  @!P5 FMUL R27, R27, 16777216 ;  /* 0x4b8000001b1bd820 */ /* 0x000fe20000400000 */
[----:B------:R-:W-:Y:S01]  /*7ed0*/  FMUL R35, R0, R35 ;  /* 0x0000002300237220 */ /* 0x000fe20000400000 */
[----:B------:R-:W-:Y:S01]  /*7ee0*/  @!P5 FMUL R26, R26, 16777216 ;  /* 0x4b8000001a1ad820 */ /* 0x000fe20000400000 */
[----:B------:R-:W-:Y:S01]  /*7ef0*/  @!P5 FMUL R23, R23, 16777216 ;  /* 0x4b8000001717d820 */ /* 0x000fe20000400000 */
[----:B------:R-:W-:Y:S01]  /*7f00*/  @!P5 FMUL R22, R22, 16777216 ;  /* 0x4b8000001616d820 */ /* 0x000fe20000400000 */
[----:B------:R-:W-:Y:S01]  /*7f10*/  @!P5 FMUL R15, R15, 16777216 ;  /* 0x4b8000000f0fd820 */ /* 0x000fe20000400000 */
[----:B------:R-:W-:-:S03]  /*7f20*/  FMUL R26, R0, R26 ;  /* 0x0000001a001a7220 */ /* 0x000fc60000400000 */
[----:B------:R-:W-:Y:S01]  /*7f30*/  FMUL R15, R0, R15 ;  /* 0x0000000f000f7220 */ /* 0x000fe20000400000 */
[----:B--2---:R-:W-:-:S04]  /*7f40*/  @P4 FMUL R16, R16, 0.25 ;  /* 0x3e80000010104820 */ /* 0x004fc80000400000 */
[----:B------:R-:W-:-:S05]  /*7f50*/  @!P5 FMUL R16, R16, 16777216 ;  /* 0x4b8000001010d820 */ /* 0x000fca0000400000 */
[----:B------:R1:W-:Y:S04]  /*7f60*/  STL [R1+0xd8], R16 ;  /* 0x0000d81001007387 */ /* 0x0003e80000100800 */
[----:B-1----:R-:W2:Y:S04]  /*7f70*/  LDL.LU R16, [R1+0x358] ;  /* 0x0003580001107983 */ /* 0x002ea80000300800 */
[----:B------:R1:W-:Y:S04]  /*7f80*/  STL [R1+0x1fc], R31 ;  /* 0x0001fc1f01007387 */ /* 0x0003e80000100800 */
[----:B------:R0:W-:Y:S01]  /*7f90*/  STL [R1+0x1f4], R30 ;  /* 0x0001f41e01007387 */ /* 0x0001e20000100800 */
[----:B-1----:R-:W-:-:S03]  /*7fa0*/  FMUL R31, R0, R34 ;  /* 0x00000022001f7220 */ /* 0x002fc60000400000 */
[----:B------:R-:W-:Y:S01]  /*7fb0*/  STL [R1+0x1f8], R35 ;  /* 0x0001f82301007387 */ /* 0x000fe20000100800 */
[C---:B0-----:R-:W-:Y:S01]  /*7fc0*/  FMUL R30, R0.reuse, R19 ;  /* 0x00000013001e7220 */ /* 0x041fe20000400000 */
[C---:B------:R-:W-:Y:S01]  /*7fd0*/  FMUL R19, R0.reuse, R18 ;  /* 0x0000001200137220 */ /* 0x040fe20000400000 */
[C---:B------:R-:W-:Y:S01]  /*7fe0*/  FMUL R18, R0.reuse, R27 ;  /* 0x0000001b00127220 */ /* 0x040fe20000400000 */
[----:B------:R-:W-:Y:S04]  /*7ff0*/  STL [R1+0x1f0], R31 ;  /* 0x0001f01f01007387 */ /* 0x000fe80000100800 */
[----:B------:R-:W-:Y:S04]  /*8000*/  STL [R1+0x1ec], R30 ;  /* 0x0001ec1e01007387 */ /* 0x000fe80000100800 */
[----:B------:R0:W-:Y:S04]  /*8010*/  STL [R1+0x1e8], R19 ;  /* 0x0001e81301007387 */ /* 0x0001e80000100800 */
[----:B------:R1:W-:Y:S01]  /*8020*/  STL [R1+0x1e4], R18 ;  /* 0x0001e41201007387 */ /* 0x0003e20000100800 */
[----:B0-----:R-:W-:-:S03]  /*8030*/  FMUL R19, R0, R23 ;  /* 0x0000001700137220 */ /* 0x001fc60000400000 */
[----:B------:R-:W-:Y:S01]  /*8040*/  STL [R1+0x1e0], R26 ;  /* 0x0001e01a01007387 */ /* 0x000fe20000100800 */
[----:B-1----:R-:W-:-:S03]  /*8050*/  FMUL R18, R0, R22 ;  /* 0x0000001600127220 */ /* 0x002fc60000400000 */
[----:B------:R-:W-:Y:S04]  /*8060*/  STL [R1+0x1dc], R19 ;  /* 0x0001dc1301007387 */ /* 0x000fe80000100800 */
[----:B------:R-:W-:Y:S04]  /*8070*/  STL [R1+0x1d8], R18 ;  /* 0x0001d81201007387 */ /* 0x000fe80000100800 */
[----:B------:R-:W-:Y:S04]  /*8080*/  STL [R1+0x1d4], R15 ;  /* 0x0001d40f01007387 */ /* 0x000fe80000100800 */
[----:B------:R-:W2:Y:S01]  /*8090*/  LDL.LU R31, [R1+0xd8] ;  /* 0x0000d800011f7983 */ /* 0x000ea20000300800 */
[----:B------:R-:W-:Y:S01]  /*80a0*/  @!P5 FMUL R14, R14, 16777216 ;  /* 0x4b8000000e0ed820 */ /* 0x000fe20000400000 */
[----:B------:R-:W-:Y:S01]  /*80b0*/  @!P5 FMUL R11, R11, 16777216 ;  /* 0x4b8000000b0bd820 */ /* 0x000fe20000400000 */
[----:B------:R-:W-:Y:S01]  /*80c0*/  @!P5 FMUL R10, R10, 16777216 ;  /* 0x4b8000000a0ad820 */ /* 0x000fe20000400000 */
[----:B------:R-:W-:Y:S01]  /*80d0*/  @!P5 FMUL R7, R7, 16777216 ;  /* 0x4b8000000707d820 */ /* 0x000fe20000400000 */
[----:B------:R-:W-:Y:S01]  /*80e0*/  @!P5 FMUL R6, R6, 16777216 ;  /* 0x4b8000000606d820 */ /* 0x000fe20000400000 */
[C---:B------:R-:W-:Y:S01]  /*80f0*/  FMUL R14, R0.reuse, R14 ;  /* 0x0000000e000e7220 */ /* 0x040fe20000400000 */
[C---:B------:R-:W-:Y:S01]  /*8100*/  FMUL R11, R0.reuse, R11 ;  /* 0x0000000b000b7220 */ /* 0x040fe20000400000 */
[C---:B------:R-:W-:Y:S01]  /*8110*/  FMUL R10, R0.reuse, R10 ;  /* 0x0000000a000a7220 */ /* 0x040fe20000400000 */
[C---:B------:R-:W-:Y:S01]  /*8120*/  FMUL R7, R0.reuse, R7 ;  /* 0x0000000700077220 */ /* 0x040fe20000400000 */
[----:B------:R-:W-:Y:S01]  /*8130*/  FMUL R6, R0, R6 ;  /* 0x0000000600067220 */ /* 0x000fe20000400000 */
[----:B------:R-:W-:Y:S01]  /*8140*/  STL [R1+0x1d0], R14 ;  /* 0x0001d00e01007387 */ /* 0x000fe20000100800 */
[----:B---3--:R-:W-:-:S03]  /*8150*/  @P4 FMUL R39, R39, 0.25 ;  /* 0x3e80000027274820 */ /* 0x008fc60000400000 */
[----:B------:R-:W-:Y:S01]  /*8160*/  STL [R1+0x1cc], R11 ;  /* 0x0001cc0b01007387 */ /* 0x000fe20000100800 */
[----:B----4-:R-:W-:Y:S01]  /*8170*/  @P4 FMUL R38, R38, 0.25 ;  /* 0x3e80000026264820 */ /* 0x010fe20000400000 */
[----:B------:R-:W-:Y:S01]  /*8180*/  @P4 FMUL R37, R37, 0.25 ;  /* 0x3e80000025254820 */ /* 0x000fe20000400000 */
[----:B------:R-:W-:Y:S01]  /*8190*/  @P4 FMUL R36, R36, 0.25 ;  /* 0x3e80000024244820 */ /* 0x000fe20000400000 */
[----:B------:R-:W-:Y:S01]  /*81a0*/  @P4 FMUL R3, R3, 0.25 ;  /* 0x3e80000003034820 */ /* 0x000fe20000400000 */
[----:B------:R-:W-:-:S03]  /*81b0*/  @P4 FMUL R2, R2, 0.25 ;  /* 0x3e80000002024820 */ /* 0x000fc60000400000 */
[----:B------:R-:W-:Y:S01]  /*81c0*/  @!P5 FMUL R3, R3, 16777216 ;  /* 0x4b8000000303d820 */ /* 0x000fe20000400000 */
[----:B------:R-:W-:Y:S01]  /*81d0*/  @!P5 FMUL R2, R2, 16777216 ;  /* 0x4b8000000202d820 */ /* 0x000fe20000400000 */
[----:B------:R-:W-:Y:S01]  /*81e0*/  @!P5 FMUL R36, R36, 16777216 ;  /* 0x4b8000002424d820 */ /* 0x000fe20000400000 */
[----:B------:R-:W-:Y:S02]  /*81f0*/  STL [R1+0x1c8], R10 ;  /* 0x0001c80a01007387 */ /* 0x000fe40000100800 */
[C---:B------:R-:W-:Y:S01]  /*8200*/  FMUL R2, R0.reuse, R2 ;  /* 0x0000000200027220 */ /* 0x040fe20000400000 */
[----:B------:R-:W-:Y:S01]  /*8210*/  @!P5 FMUL R37, R37, 16777216 ;  /* 0x4b8000002525d820 */ /* 0x000fe20000400000 */
[----:B------:R-:W-:Y:S01]  /*8220*/  STL [R1+0x1c4], R7 ;  /* 0x0001c40701007387 */ /* 0x000fe20000100800 */
[----:B------:R-:W-:Y:S01]  /*8230*/  FMUL R3, R0, R3 ;  /* 0x0000000300037220 */ /* 0x000fe20000400000 */
[----:B------:R-:W-:Y:S02]  /*8240*/  @P4 FMUL R40, R40, 0.25 ;  /* 0x3e80000028284820 */ /* 0x000fe40000400000 */
[----:B------:R0:W-:Y:S01]  /*8250*/  STL [R1+0x1c0], R6 ;  /* 0x0001c00601007387 */ /* 0x0001e20000100800 */
[----:B------:R-:W-:Y:S01]  /*8260*/  @!P5 FMUL R38, R38, 16777216 ;  /* 0x4b8000002626d820 */ /* 0x000fe20000400000 */
[----:B------:R-:W-:-:S02]  /*8270*/  @!P5 FMUL R39, R39, 16777216 ;  /* 0x4b8000002727d820 */ /* 0x000fc40000400000 */
[----:B------:R1:W-:Y:S01]  /*8280*/  STL [R1+0x1bc], R2 ;  /* 0x0001bc0201007387 */ /* 0x0003e20000100800 */
[----:B------:R-:W-:Y:S01]  /*8290*/  @P4 FMUL R41, R41, 0.25 ;  /* 0x3e80000029294820 */ /* 0x000fe20000400000 */
[----:B------:R-:W-:Y:S01]  /*82a0*/  @P4 FMUL R42, R42, 0.25 ;  /* 0x3e8000002a2a4820 */ /* 0x000fe20000400000 */
[----:B0-----:R-:W-:Y:S01]  /*82b0*/  FMUL R6, R0, R36 ;  /* 0x0000002400067220 */ /* 0x001fe20000400000 */
[----:B------:R-:W-:Y:S01]  /*82c0*/  @!P5 FMUL R40, R40, 16777216 ;  /* 0x4b8000002828d820 */ /* 0x000fe20000400000 */
[----:B------:R0:W-:Y:S01]  /*82d0*/  STL [R1+0x1b8], R3 ;  /* 0x0001b80301007387 */ /* 0x0001e20000100800 */
[----:B-1----:R-:W-:Y:S01]  /*82e0*/  FMUL R2, R0, R37 ;  /* 0x0000002500027220 */ /* 0x002fe20000400000 */
[----:B------:R-:W-:Y:S02]  /*82f0*/  @P4 FMUL R43, R43, 0.25 ;  /* 0x3e8000002b2b4820 */ /* 0x000fe40000400000 */
[----:B------:R1:W-:Y:S01]  /*8300*/  STL [R1+0x1b4], R6 ;  /* 0x0001b40601007387 */ /* 0x0003e20000100800 */
[----:B------:R-:W-:Y:S01]  /*8310*/  @!P5 FMUL R41, R41, 16777216 ;  /* 0x4b8000002929d820 */ /* 0x000fe20000400000 */
[----:B------:R-:W-:-:S02]  /*8320*/  @!P5 FMUL R42, R42, 16777216 ;  /* 0x4b8000002a2ad820 */ /* 0x000fc40000400000 */
[----:B------:R3:W-:Y:S01]  /*8330*/  STL [R1+0x1b0], R2 ;  /* 0x0001b00201007387 */ /* 0x0007e20000100800 */
[----:B0-----:R-:W-:Y:S01]  /*8340*/  FMUL R3, R0, R38 ;  /* 0x0000002600037220 */ /* 0x001fe20000400000 */
[----:B------:R-:W-:Y:S01]  /*8350*/  @P4 FMUL R44, R44, 0.25 ;  /* 0x3e8000002c2c4820 */ /* 0x000fe20000400000 */
[C---:B-1----:R-:W-:Y:S01]  /*8360*/  FMUL R6, R0.reuse, R39 ;  /* 0x0000002700067220 */ /* 0x042fe20000400000 */
[----:B------:R-:W-:Y:S01]  /*8370*/  @P4 FMUL R45, R45, 0.25 ;  /* 0x3e8000002d2d4820 */ /* 0x000fe20000400000 */
[----:B------:R-:W-:Y:S01]  /*8380*/  @!P5 FMUL R43, R43, 16777216 ;  /* 0x4b8000002b2bd820 */ /* 0x000fe20000400000 */
[----:B---3--:R-:W-:Y:S01]  /*8390*/  FMUL R2, R0, R40 ;  /* 0x0000002800027220 */ /* 0x008fe20000400000 */
[----:B------:R0:W-:Y:S01]  /*83a0*/  STL [R1+0x1ac], R3 ;  /* 0x0001ac0301007387 */ /* 0x0001e20000100800 */
[----:B------:R-:W-:Y:S01]  /*83b0*/  @P4 FMUL R46, R46, 0.25 ;  /* 0x3e8000002e2e4820 */ /* 0x000fe20000400000 */
[----:B------:R-:W-:Y:S02]  /*83c0*/  @!P5 FMUL R44, R44, 16777216 ;  /* 0x4b8000002c2cd820 */ /* 0x000fe40000400000 */
[----:B------:R1:W-:Y:S01]  /*83d0*/  STL [R1+0x1a8], R6 ;  /* 0x0001a80601007387 */ /* 0x0003e20000100800 */
[----:B------:R-:W-:Y:S01]  /*83e0*/  @!P5 FMUL R45, R45, 16777216 ;  /* 0x4b8000002d2dd820 */ /* 0x000fe20000400000 */
[----:B------:R-:W-:-:S02]  /*83f0*/  @P4 FMUL R47, R47, 0.25 ;  /* 0x3e8000002f2f4820 */ /* 0x000fc40000400000 */
[----:B------:R3:W-:Y:S01]  /*8400*/  STL [R1+0x1a4], R2 ;  /* 0x0001a40201007387 */ /* 0x0007e20000100800 */
[C---:B0-----:R-:W-:Y:S01]  /*8410*/  FMUL R3, R0.reuse, R41 ;  /* 0x0000002900037220 */ /* 0x041fe20000400000 */
[----:B-1----:R-:W-:Y:S01]  /*8420*/  FMUL R6, R0, R42 ;  /* 0x0000002a00067220 */ /* 0x002fe20000400000 */
        /* <DEDUP_REMOVED lines=52> */
[----:B------:R-:W-:-:S03]  /*8770*/  @!P5 FMUL R59, R59, 16777216 ;  /* 0x4b8000003b3bd820 */ /* 0x000fc60000400000 */
[----:B------:R1:W-:Y:S01]  /*8780*/  STL [R1+0xec], R6 ;  /* 0x0000ec0601007387 */ /* 0x0003e20000100800 */
[----:B------:R-:W-:Y:S01]  /*8790*/  @P4 FMUL R17, R17, 0.25 ;  /* 0x3e80000011114820 */ /* 0x000fe20000400000 */
[----:B------:R-:W-:Y:S02]  /*87a0*/  @!P5 FMUL R60, R60, 16777216 ;  /* 0x4b8000003c3cd820 */ /* 0x000fe40000400000 */
[----:B------:R3:W-:Y:S01]  /*87b0*/  STL [R1+0xdc], R2 ;  /* 0x0000dc0201007387 */ /* 0x0007e20000100800 */
[C---:B0-----:R-:W-:Y:S01]  /*87c0*/  FMUL R3, R0.reuse, R56 ;  /* 0x0000003800037220 */ /* 0x041fe20000400000 */
[----:B-1----:R-:W-:-:S04]  /*87d0*/  FMUL R6, R0, R57 ;  /* 0x0000003900067220 */ /* 0x002fc80000400000 */
[----:B------:R0:W-:Y:S01]  /*87e0*/  STL [R1+0xcc], R3 ;  /* 0x0000cc0301007387 */ /* 0x0001e20000100800 */
[C---:B---3--:R-:W-:Y:S01]  /*87f0*/  FMUL R2, R0.reuse, R58 ;  /* 0x0000003a00027220 */ /* 0x048fe20000400000 */
[----:B------:R-:W-:Y:S02]  /*8800*/  @P4 FMUL R33, R33, 0.25 ;  /* 0x3e80000021214820 */ /* 0x000fe40000400000 */
[----:B------:R1:W-:Y:S01]  /*8810*/  STL [R1+0xc8], R6 ;  /* 0x0000c80601007387 */ /* 0x0003e20000100800 */
[----:B------:R-:W-:Y:S01]  /*8820*/  @!P5 FMUL R17, R17, 16777216 ;  /* 0x4b8000001111d820 */ /* 0x000fe20000400000 */
[C---:B0-----:R-:W-:Y:S02]  /*8830*/  FMUL R3, R0.reuse, R59 ;  /* 0x0000003b00037220 */ /* 0x041fe40000400000 */
[----:B------:R-:W-:Y:S01]  /*8840*/  STL [R1+0xbc], R2 ;  /* 0x0000bc0201007387 */ /* 0x000fe20000100800 */
[----:B------:R-:W-:Y:S01]  /*8850*/  @!P5 FMUL R33, R33, 16777216 ;  /* 0x4b8000002121d820 */ /* 0x000fe20000400000 */
[----:B-1----:R-:W-:-:S02]  /*8860*/  FMUL R6, R0, R60 ;  /* 0x0000003c00067220 */ /* 0x002fc40000400000 */
[----:B------:R0:W-:Y:S04]  /*8870*/  STL [R1+0xb8], R3 ;  /* 0x0000b80301007387 */ /* 0x0001e80000100800 */
[----:B------:R-:W-:Y:S01]  /*8880*/  STL [R1+0xac], R6 ;  /* 0x0000ac0601007387 */ /* 0x000fe20000100800 */
[----:B0-----:R-:W-:-:S03]  /*8890*/  FMUL R3, R0, R17 ;  /* 0x0000001100037220 */ /* 0x001fc60000400000 */
[----:B------:R-:W3:Y:S01]  /*88a0*/  LDL.LU R17, [R1+0x354] ;  /* 0x0003540001117983 */ /* 0x000ee20000300800 */
[----:B--2---:R-:W-:-:S05]  /*88b0*/  FMUL R2, R0, R31 ;  /* 0x0000001f00027220 */ /* 0x004fca0000400000 */
[----:B------:R0:W-:Y:S02]  /*88c0*/  STL [R1+0xa8], R2 ;  /* 0x0000a80201007387 */ /* 0x0001e40000100800 */
[----:B0-----:R-:W-:Y:S02]  /*88d0*/  FMUL R2, R0, R33 ;  /* 0x0000002100027220 */ /* 0x001fe40000400000 */
[----:B------:R0:W2:Y:S01]  /*88e0*/  LDL.LU R33, [R1+0x350] ;  /* 0x0003500001217983 */ /* 0x0000a20000300800 */
[----:B------:R-:W-:Y:S01]  /*88f0*/  @P4 FMUL R4, R4, 0.25 ;  /* 0x3e80000004044820 */ /* 0x000fe20000400000 */
[----:B------:R-:W-:Y:S01]  /*8900*/  @P4 FMUL R5, R5, 0.25 ;  /* 0x3e80000005054820 */ /* 0x000fe20000400000 */
[----:B------:R-:W-:Y:S02]  /*8910*/  @P4 FMUL R8, R8, 0.25 ;  /* 0x3e80000008084820 */ /* 0x000fe40000400000 */
[----:B------:R-:W-:Y:S01]  /*8920*/  @!P5 FMUL R4, R4, 16777216 ;  /* 0x4b8000000404d820 */ /* 0x000fe20000400000 */
[----:B------:R-:W-:Y:S01]  /*8930*/  @!P5 FMUL R5, R5, 16777216 ;  /* 0x4b8000000505d820 */ /* 0x000fe20000400000 */
[----:B------:R1:W-:Y:S01]  /*8940*/  STL [R1+0x9c], R3 ;  /* 0x00009c0301007387 */ /* 0x0003e20000100800 */
[----:B------:R-:W-:Y:S01]  /*8950*/  @P4 FMUL R9, R9, 0.25 ;  /* 0x3e80000009094820 */ /* 0x000fe20000400000 */
[----:B------:R-:W-:Y:S01]  /*8960*/  @!P5 FMUL R8, R8, 16777216 ;  /* 0x4b8000000808d820 */ /* 0x000fe20000400000 */
[----:B------:R-:W-:-:S02]  /*8970*/  @P4 FMUL R12, R12, 0.25 ;  /* 0x3e8000000c0c4820 */ /* 0x000fc40000400000 */
[----:B------:R-:W-:Y:S01]  /*8980*/  @!P5 FMUL R9, R9, 16777216 ;  /* 0x4b8000000909d820 */ /* 0x000fe20000400000 */
[----:B-1----:R-:W-:Y:S02]  /*8990*/  FMUL R3, R0, R4 ;  /* 0x0000000400037220 */ /* 0x002fe40000400000 */
[----:B------:R-:W4:Y:S04]  /*89a0*/  LDL.LU R4, [R1+0x34c] ;  /* 0x00034c0001047983 */ /* 0x000f280000300800 */
[----:B------:R1:W-:Y:S01]  /*89b0*/  STL [R1+0x98], R2 ;  /* 0x0000980201007387 */ /* 0x0003e20000100800 */
[----:B------:R-:W-:Y:S01]  /*89c0*/  @P4 FMUL R13, R13, 0.25 ;  /* 0x3e8000000d0d4820 */ /* 0x000fe20000400000 */
[----:B------:R-:W-:Y:S01]  /*89d0*/  @!P5 FMUL R12, R12, 16777216 ;  /* 0x4b8000000c0cd820 */ /* 0x000fe20000400000 */
[----:B------:R-:W-:Y:S01]  /*89e0*/  @P4 FMUL R20, R20, 0.25 ;  /* 0x3e80000014144820 */ /* 0x000fe20000400000 */
[----:B-1----:R-:W-:-:S02]  /*89f0*/  FMUL R2, R0, R5 ;  /* 0x0000000500027220 */ /* 0x002fc40000400000 */
[----:B------:R-:W4:Y:S04]  /*8a00*/  LDL.LU R5, [R1+0x348] ;  /* 0x0003480001057983 */ /* 0x000f280000300800 */
[----:B------:R1:W-:Y:S01]  /*8a10*/  STL [R1+0x8c], R3 ;  /* 0x00008c0301007387 */ /* 0x0003e20000100800 */
[----:B------:R-:W-:Y:S01]  /*8a20*/  @!P5 FMUL R13, R13, 16777216 ;  /* 0x4b8000000d0dd820 */ /* 0x000fe20000400000 */
[----:B------:R-:W-:Y:S01]  /*8a30*/  @P4 FMUL R21, R21, 0.25 ;  /* 0x3e80000015154820 */ /* 0x000fe20000400000 */
[----:B------:R-:W-:Y:S01]  /*8a40*/  @!P5 FMUL R20, R20, 16777216 ;  /* 0x4b8000001414d820 */ /* 0x000fe20000400000 */
[----:B-1----:R-:W-:Y:S02]  /*8a50*/  FMUL R3, R0, R8 ;  /* 0x0000000800037220 */ /* 0x002fe40000400000 */
[----:B------:R-:W4:Y:S04]  /*8a60*/  LDL.LU R8, [R1+0x344] ;  /* 0x0003440001087983 */ /* 0x000f280000300800 */
[----:B------:R1:W-:Y:S01]  /*8a70*/  STL [R1+0x88], R2 ;  /* 0x0000880201007387 */ /* 0x0003e20000100800 */
[----:B------:R-:W-:Y:S01]  /*8a80*/  @P4 FMUL R24, R24, 0.25 ;  /* 0x3e80000018184820 */ /* 0x000fe20000400000 */
[----:B------:R-:W0:Y:S01]  /*8a90*/  S2R R31, SR_TID.X ;  /* 0x00000000001f7919 */ /* 0x000e220000002100 */
        /* <DEDUP_REMOVED lines=10> */
[----:B------:R-:W-:Y:S01]  /*8b40*/  @!P5 FMUL R25, R25, 16777216 ;  /* 0x4b8000001919d820 */ /* 0x000fe20000400000 */
[----:B-1----:R-:W-:-:S02]  /*8b50*/  FMUL R2, R0, R13 ;  /* 0x0000000d00027220 */ /* 0x002fc40000400000 */
[----:B------:R-:W4:Y:S04]  /*8b60*/  LDL.LU R13, [R1+0x338] ;  /* 0x00033800010d7983 */ /* 0x000f280000300800 */
[----:B------:R1:W-:Y:S01]  /*8b70*/  STL [R1+0x6c], R3 ;  /* 0x00006c0301007387 */ /* 0x0003e20000100800 */
[----:B------:R-:W-:Y:S01]  /*8b80*/  @P4 FMUL R29, R29, 0.25 ;  /* 0x3e8000001d1d4820 */ /* 0x000fe20000400000 */
[----:B------:R-:W-:Y:S01]  /*8b90*/  @!P5 FMUL R28, R28, 16777216 ;  /* 0x4b8000001c1cd820 */ /* 0x000fe20000400000 */
[----:B-1----:R-:W-:Y:S02]  /*8ba0*/  FMUL R3, R0, R20 ;  /* 0x0000001400037220 */ /* 0x002fe40000400000 */
[----:B------:R-:W4:Y:S04]  /*8bb0*/  LDL.LU R20, [R1+0x334] ;  /* 0x0003340001147983 */ /* 0x000f280000300800 */
[----:B------:R1:W-:Y:S01]  /*8bc0*/  STL [R1+0x68], R2 ;  /* 0x0000680201007387 */ /* 0x0003e20000100800 */
[----:B------:R-:W-:Y:S01]  /*8bd0*/  @P4 FMUL R61, R61, 0.25 ;  /* 0x3e8000003d3d4820 */ /* 0x000fe20000400000 */
[----:B------:R-:W-:Y:S01]  /*8be0*/  @P4 FMUL R32, R32, 0.25 ;  /* 0x3e80000020204820 */ /* 0x000fe20000400000 */
[----:B------:R-:W-:Y:S01]  /*8bf0*/  ISETP.GE.U32.AND P4, PT, R16, 0x7f800000, PT ;  /* 0x7f8000001000780c */ /* 0x000fe20003f86070 */
[----:B-1----:R-:W-:-:S02]  /*8c00*/  FMUL R2, R0, R21 ;  /* 0x0000001500027220 */ /* 0x002fc40000400000 */
[----:B------:R-:W4:Y:S04]  /*8c10*/  LDL.LU R21, [R1+0x330] ;  /* 0x0003300001157983 */ /* 0x000f280000300800 */
[----:B------:R1:W-:Y:S01]  /*8c20*/  STL [R1+0x5c], R3 ;  /* 0x00005c0301007387 */ /* 0x0003e20000100800 */
[----:B------:R-:W-:Y:S01]  /*8c30*/  @!P5 FMUL R29, R29, 16777216 ;  /* 0x4b8000001d1dd820 */ /* 0x000fe20000400000 */
[----:B-1----:R-:W-:Y:S02]  /*8c40*/  FMUL R3, R0, R24 ;  /* 0x0000001800037220 */ /* 0x002fe40000400000 */
[----:B------:R-:W4:Y:S04]  /*8c50*/  LDL.LU R24, [R1+0x32c] ;  /* 0x00032c0001187983 */ /* 0x000f280000300800 */
[----:B------:R1:W-:Y:S01]  /*8c60*/  STL [R1+0x58], R2 ;  /* 0x0000580201007387 */ /* 0x0003e20000100800 */
[----:B------:R-:W-:Y:S01]  /*8c70*/  @!P5 FMUL R61, R61, 16777216 ;  /* 0x4b8000003d3dd820 */ /* 0x000fe20000400000 */
[----:B------:R-:W-:Y:S01]  /*8c80*/  @!P5 FMUL R32, R32, 16777216 ;  /* 0x4b8000002020d820 */ /* 0x000fe20000400000 */
[----:B-1----:R-:W-:-:S02]  /*8c90*/  FMUL R2, R0, R25 ;  /* 0x0000001900027220 */ /* 0x002fc40000400000 */
[----:B------:R-:W4:Y:S04]  /*8ca0*/  LDL.LU R25, [R1+0x328] ;  /* 0x0003280001197983 */ /* 0x000f280000300800 */
[----:B------:R1:W-:Y:S01]  /*8cb0*/  STL [R1+0x4c], R3 ;  /* 0x00004c0301007387 */ /* 0x0003e20000100800 */
[C---:B------:R-:W-:Y:S01]  /*8cc0*/  FMUL R61, R0.reuse, R61 ;  /* 0x0000003d003d7220 */ /* 0x040fe20000400000 */
[C---:B-1----:R-:W-:Y:S02]  /*8cd0*/  FMUL R3, R0.reuse, R28 ;  /* 0x0000001c00037220 */ /* 0x042fe40000400000 */
[----:B------:R-:W4:Y:S04]  /*8ce0*/  LDL.LU R28, [R1+0x324] ;  /* 0x00032400011c7983 */ /* 0x000f280000300800 */
[----:B------:R1:W-:Y:S02]  /*8cf0*/  STL [R1+0x48], R2 ;  /* 0x0000480201007387 */ /* 0x0003e40000100800 */
[----:B-1----:R-:W-:-:S02]  /*8d00*/  FMUL R2, R0, R29 ;  /* 0x0000001d00027220 */ /* 0x002fc40000400000 */
[----:B------:R-:W4:Y:S04]  /*8d10*/  LDL.LU R29, [R1+0x320] ;  /* 0x00032000011d7983 */ /* 0x000f280000300800 */
[----:B------:R-:W-:Y:S04]  /*8d20*/  STL [R1+0x1c], R3 ;  /* 0x00001c0301007387 */ /* 0x000fe80000100800 */
[----:B------:R1:W-:Y:S01]  /*8d30*/  STL [R1+0x18], R2 ;  /* 0x0000180201007387 */ /* 0x0003e20000100800 */
[----:B0-----:R-:W-:Y:S01]  /*8d40*/  LOP3.LUT R31, R31, 0x8, RZ, 0xc0, !PT ;  /* 0x000000081f1f7812 */ /* 0x001fe200078ec0ff */
[----:B-1----:R-:W-:Y:S01]  /*8d50*/  FMUL R2, R0, R32 ;  /* 0x0000002000027220 */ /* 0x002fe20000400000 */
[----:B------:R-:W-:Y:S01]  /*8d60*/  @P4 IMAD.MOV.U32 R0, RZ, RZ, 0x7f800000 ;  /* 0x7f800000ff004424 */ /* 0x000fe200078e00ff */
[----:B------:R-:W-:Y:S04]  /*8d70*/  STL [R1+0x30c], R61 ;  /* 0x00030c3d01007387 */ /* 0x000fe80000100800 */
[----:B------:R-:W4:Y:S04]  /*8d80*/  LDL.LU R32, [R1+0x31c] ;  /* 0x00031c0001207983 */ /* 0x000f280000300800 */
[----:B------:R3:W-:Y:S02]  /*8d90*/  STL [R1+0x8], R2 ;  /* 0x0000080201007387 */ /* 0x0007e40000100800 */
[----:B---3--:R-:W-:Y:S01]  /*8da0*/  LEA.HI R2, R31, R17, RZ, 0x1f ;  /* 0x000000111f027211 */ /* 0x008fe200078ff8ff */
[C---:B--2---:R-:W-:Y:S01]  /*8db0*/  @P4 FFMA.FTZ R33, R16.reuse, R0, +INF ;  /* 0x7f80000010214423 */ /* 0x044fe20000010000 */
[----:B------:R-:W-:-:S04]  /*8dc0*/  FSETP.NEU.AND P4, PT, R16, RZ, PT ;  /* 0x000000ff1000720b */ /* 0x000fc80003f8d000 */
[----:B------:R0:W-:Y:S04]  /*8dd0*/  STL [R1+0x200], R33 ;  /* 0x0002002101007387 */ /* 0x0001e80000100800 */
[----:B0-----:R-:W2:Y:S04]  /*8de0*/  LDL.LU R33, [R1+0x318] ;  /* 0x0003180001217983 */ /* 0x001ea80000300800 */
[----:B------:R-:W3:Y:S04]  /*8df0*/  LDL.LU R16, [R1+0x314] ;  /* 0x0003140001107983 */ /* 0x000ee80000300800 */
[----:B------:R-:W3:Y:S04]  /*8e00*/  LDL.LU R17, [R1+0x310] ;  /* 0x0003100001117983 */ /* 0x000ee80000300800 */
[----:B------:R-:W3:Y:S04]  /*8e10*/  LDL.LU R0, [R1+0x150] ;  /* 0x0001500001007983 */ /* 0x000ee80000300800 */
[----:B------:R0:W-:Y:S04]  /*8e20*/  STL [R1+0xf8], R2 ;  /* 0x0000f80201007387 */ /* 0x0001e80000100800 */
[----:B0-----:R-:W3:Y:S04]  /*8e30*/  LDL.LU R2, [R1+0x154] ;  /* 0x0001540001027983 */ /* 0x001ee80000300800 */
        /* <DEDUP_REMOVED lines=40> */
[----:B------:R-:W3:Y:S04]  /*90c0*/  LDL.LU R59, [R1] ;  /* 0x00000000013b7983 */ /* 0x000ee80000300800 */
[----:B------:R-:W3:Y:S04]  /*90d0*/  LDL.LU R60, [R1+0x4] ;  /* 0x00000400013c7983 */ /* 0x000ee80000300800 */
[----:B------:R-:W3:Y:S01]  /*90e0*/  LDL.LU R61, [R1+0x180] ;  /* 0x00018000013d7983 */ /* 0x000ee20000300800 */
[----:B----4-:R-:W-:-:S04]  /*90f0*/  @P2 FMUL R29, R29, 0.25 ;  /* 0x3e8000001d1d2820 */ /* 0x010fc80000400000 */
[----:B------:R-:W-:Y:S01]  /*9100*/  @!P3 FMUL R29, R29, 16777216 ;  /* 0x4b8000001d1db820 */ /* 0x000fe20000400000 */
[----:B------:R-:W-:-:S04]  /*9110*/  @P2 FMUL R28, R28, 0.25 ;  /* 0x3e8000001c1c2820 */ /* 0x000fc80000400000 */
[----:B------:R-:W-:Y:S01]  /*9120*/  @!P3 FMUL R28, R28, 16777216 ;  /* 0x4b8000001c1cb820 */ /* 0x000fe20000400000 */
[----:B------:R-:W-:Y:S01]  /*9130*/  @P2 FMUL R32, R32, 0.25 ;  /* 0x3e80000020202820 */ /* 0x000fe20000400000 */
[----:B------:R-:W-:Y:S01]  /*9140*/  @P2 FMUL R25, R25, 0.25 ;  /* 0x3e80000019192820 */ /* 0x000fe20000400000 */
[----:B------:R-:W-:Y:S02]  /*9150*/  @P2 FMUL R24, R24, 0.25 ;  /* 0x3e80000018182820 */ /* 0x000fe40000400000 */
[----:B------:R-:W-:Y:S01]  /*9160*/  @!P3 FMUL R32, R32, 16777216 ;  /* 0x4b8000002020b820 */ /* 0x000fe20000400000 */
[----:B------:R-:W-:Y:S01]  /*9170*/  @!P3 FMUL R25, R25, 16777216 ;  /* 0x4b8000001919b820 */ /* 0x000fe20000400000 */
[----:B------:R-:W-:Y:S01]  /*9180*/  @P2 FMUL R21, R21, 0.25 ;  /* 0x3e80000015152820 */ /* 0x000fe20000400000 */
[----:B------:R-:W-:Y:S01]  /*9190*/  @!P3 FMUL R24, R24, 16777216 ;  /* 0x4b8000001818b820 */ /* 0x000fe20000400000 */
[----:B------:R-:W-:Y:S01]  /*91a0*/  @P2 FMUL R20, R20, 0.25 ;  /* 0x3e80000014142820 */ /* 0x000fe20000400000 */
[----:B------:R-:W-:Y:S01]  /*91b0*/  @P2 FMUL R13, R13, 0.25 ;  /* 0x3e8000000d0d2820 */ /* 0x000fe20000400000 */
[----:B------:R-:W-:Y:S01]  /*91c0*/  @P2 FMUL R12, R12, 0.25 ;  /* 0x3e8000000c0c2820 */ /* 0x000fe20000400000 */
[----:B------:R-:W-:Y:S01]  /*91d0*/  @P2 FMUL R9, R9, 0.25 ;  /* 0x3e80000009092820 */ /* 0x000fe20000400000 */
[----:B------:R-:W-:Y:S01]  /*91e0*/  @!P3 FMUL R21, R21, 16777216 ;  /* 0x4b8000001515b820 */ /* 0x000fe20000400000 */
[----:B------:R-:W-:Y:S01]  /*91f0*/  @P2 FMUL R8, R8, 0.25 ;  /* 0x3e80000008082820 */ /* 0x000fe20000400000 */
[----:B------:R-:W-:Y:S01]  /*9200*/  @!P3 FMUL R20, R20, 16777216 ;  /* 0x4b8000001414b820 */ /* 0x000fe20000400000 */
[----:B------:R-:W-:Y:S01]  /*9210*/  @P2 FMUL R5, R5, 0.25 ;  /* 0x3e80000005052820 */ /* 0x000fe20000400000 */
[----:B------:R-:W-:Y:S01]  /*9220*/  @!P3 FMUL R13, R13, 16777216 ;  /* 0x4b8000000d0db820 */ /* 0x000fe20000400000 */
[----:B------:R-:W-:Y:S01]  /*9230*/  @P2 FMUL R4, R4, 0.25 ;  /* 0x3e80000004042820 */ /* 0x000fe20000400000 */
[----:B------:R-:W-:Y:S01]  /*9240*/  @!P3 FMUL R12, R12, 16777216 ;  /* 0x4b8000000c0cb820 */ /* 0x000fe20000400000 */
[----:B------:R-:W-:Y:S01]  /*9250*/  @!P3 FMUL R9, R9, 16777216 ;  /* 0x4b8000000909b820 */ /* 0x000fe20000400000 */
[----:B------:R-:W-:Y:S01]  /*9260*/  @!P3 FMUL R8, R8, 16777216 ;  /* 0x4b8000000808b820 */ /* 0x000fe20000400000 */
[----:B------:R-:W-:Y:S01]  /*9270*/  @!P3 FMUL R5, R5, 16777216 ;  /* 0x4b8000000505b820 */ /* 0x000fe20000400000 */
[----:B------:R-:W-:Y:S01]  /*9280*/  @!P3 FMUL R4, R4, 16777216 ;  /* 0x4b8000000404b820 */ /* 0x000fe20000400000 */
[----:B--2---:R-:W-:-:S04]  /*9290*/  @P2 FMUL R33, R33, 0.25 ;  /* 0x3e80000021212820 */ /* 0x004fc80000400000 */
[----:B------:R-:W-:Y:S01]  /*92a0*/  @!P3 FMUL R33, R33, 16777216 ;  /* 0x4b8000002121b820 */ /* 0x000fe20000400000 */
[----:B---3--:R-:W-:Y:S01]  /*92b0*/  @P2 FMUL R16, R16, 0.25 ;  /* 0x3e80000010102820 */ /* 0x008fe20000400000 */
[----:B------:R-:W-:-:S03]  /*92c0*/  @P2 FMUL R17, R17, 0.25 ;  /* 0x3e80000011112820 */ /* 0x000fc60000400000 */
[----:B------:R-:W-:Y:S01]  /*92d0*/  @!P3 FMUL R16, R16, 16777216 ;  /* 0x4b8000001010b820 */ /* 0x000fe20000400000 */
[----:B------:R-:W-:Y:S01]  /*92e0*/  @!P3 FMUL R17, R17, 16777216 ;  /* 0x4b8000001111b820 */ /* 0x000fe20000400000 */
[----:B------:R-:W-:Y:S01]  /*92f0*/  @P2 FMUL R30, R30, 0.25 ;  /* 0x3e8000001e1e2820 */ /* 0x000fe20000400000 */
[----:B------:R-:W-:-:S03]  /*9300*/  @P2 FMUL R31, R31, 0.25 ;  /* 0x3e8000001f1f2820 */ /* 0x000fc60000400000 */
[----:B------:R-:W-:Y:S01]  /*9310*/  @!P3 FMUL R30, R30, 16777216 ;  /* 0x4b8000001e1eb820 */ /* 0x000fe20000400000 */
[----:B------:R-:W-:Y:S01]  /*9320*/  @!P3 FMUL R31, R31, 16777216 ;  /* 0x4b8000001f1fb820 */ /* 0x000fe20000400000 */
[----:B------:R-:W-:-:S04]  /*9330*/  @P2 FMUL R36, R36, 0.25 ;  /* 0x3e80000024242820 */ /* 0x000fc80000400000 */
[----:B------:R-:W-:Y:S01]  /*9340*/  @!P3 FMUL R36, R36, 16777216 ;  /* 0x4b8000002424b820 */ /* 0x000fe20000400000 */
[----:B------:R-:W-:Y:S01]  /*9350*/  @P2 FMUL R40, R40, 0.25 ;  /* 0x3e80000028282820 */ /* 0x000fe20000400000 */
[----:B------:R-:W-:Y:S01]  /*9360*/  @P2 FMUL R41, R41, 0.25 ;  /* 0x3e80000029292820 */ /* 0x000fe20000400000 */
[----:B------:R-:W-:Y:S01]  /*9370*/  @P2 FMUL R42, R42, 0.25 ;  /* 0x3e8000002a2a2820 */ /* 0x000fe20000400000 */
[----:B------:R-:W-:-:S03]  /*9380*/  @P2 FMUL R43, R43, 0.25 ;  /* 0x3e8000002b2b2820 */ /* 0x000fc60000400000 */
[----:B------:R-:W-:Y:S01]  /*9390*/  @!P3 FMUL R42, R42, 16777216 ;  /* 0x4b8000002a2ab820 */ /* 0x000fe20000400000 */
[----:B------:R-:W-:-:S04]  /*93a0*/  @P2 FMUL R46, R46, 0.25 ;  /* 0x3e8000002e2e2820 */ /* 0x000fc80000400000 */
[----:B------:R-:W-:Y:S01]  /*93b0*/  @!P3 FMUL R46, R46, 16777216 ;  /* 0x4b8000002e2eb820 */ /* 0x000fe20000400000 */
[----:B------:R-:W-:Y:S01]  /*93c0*/  @!P3 FMUL R43, R43, 16777216 ;  /* 0x4b8000002b2bb820 */ /* 0x000fe20000400000 */
[----:B------:R-:W-:Y:S01]  /*93d0*/  @P2 FMUL R50, R50, 0.25 ;  /* 0x3e80000032322820 */ /* 0x000fe20000400000 */
[----:B------:R-:W-:-:S05]  /*93e0*/  FMUL R29, R61, R29 ;  /* 0x0000001d3d1d7220 */ /* 0x000fca0000400000 */
[----:B------:R0:W-:Y:S02]  /*93f0*/  STL [R1+0x94], R29 ;  /* 0x0000941d01007387 */ /* 0x0001e40000100800 */
[----:B0-----:R-:W-:Y:S02]  /*9400*/  IMAD.MOV.U32 R29, RZ, RZ, R61 ;  /* 0x000000ffff1d7224 */ /* 0x001fe400078e003d */
[----:B------:R-:W2:Y:S02]  /*9410*/  LDL.LU R61, [R1+0x30c] ;  /* 0x00030c00013d7983 */ /* 0x000ea40000300800 */
[----:B------:R-:W-:-:S05]  /*9420*/  FMUL R28, R29, R28 ;  /* 0x0000001c1d1c7220 */ /* 0x000fca0000400000 */
[----:B------:R0:W-:Y:S02]  /*9430*/  STL [R1+0x90], R28 ;  /* 0x0000901c01007387 */ /* 0x0001e40000100800 */
[C---:B0-----:R-:W-:Y:S01]  /*9440*/  FMUL R28, R29.reuse, R33 ;  /* 0x000000211d1c7220 */ /* 0x041fe20000400000 */
[C---:B------:R-:W-:Y:S01]  /*9450*/  FMUL R33, R29.reuse, R32 ;  /* 0x000000201d217220 */ /* 0x040fe20000400000 */
[C---:B------:R-:W-:Y:S01]  /*9460*/  FMUL R32, R29.reuse, R17 ;  /* 0x000000111d207220 */ /* 0x040fe20000400000 */
[----:B------:R-:W-:Y:S02]  /*9470*/  FMUL R17, R29, R25 ;  /* 0x000000191d117220 */ /* 0x000fe40000400000 */
[----:B------:R0:W-:Y:S01]  /*9480*/  STL [R1+0x84], R28 ;  /* 0x0000841c01007387 */ /* 0x0001e20000100800 */
[----:B------:R-:W-:-:S03]  /*9490*/  @P2 FMUL R60, R60, 0.25 ;  /* 0x3e8000003c3c2820 */ /* 0x000fc60000400000 */
[----:B------:R-:W-:Y:S01]  /*94a0*/  STL [R1+0x80], R33 ;  /* 0x0000802101007387 */ /* 0x000fe20000100800 */
[C---:B0-----:R-:W-:Y:S01]  /*94b0*/  FMUL R28, R29.reuse, R16 ;  /* 0x000000101d1c7220 */ /* 0x041fe20000400000 */
[C---:B------:R-:W-:Y:S02]  /*94c0*/  FMUL R16, R29.reuse, R24 ;  /* 0x000000181d107220 */ /* 0x040fe40000400000 */
[----:B------:R-:W-:Y:S01]  /*94d0*/  STL [R1+0x74], R32 ;  /* 0x0000742001007387 */ /* 0x000fe20000100800 */
[----:B------:R-:W-:-:S03]  /*94e0*/  FMUL R21, R29, R21 ;  /* 0x000000151d157220 */ /* 0x000fc60000400000 */
[----:B------:R-:W-:Y:S04]  /*94f0*/  STL [R1+0x70], R28 ;  /* 0x0000701c01007387 */ /* 0x000fe80000100800 */
[----:B------:R0:W-:Y:S01]  /*9500*/  STL [R1+0x64], R17 ;  /* 0x0000641101007387 */ /* 0x0001e20000100800 */
[----:B------:R-:W-:-:S03]  /*9510*/  @P2 FMUL R59, R59, 0.25 ;  /* 0x3e8000003b3b2820 */ /* 0x000fc60000400000 */
[----:B------:R1:W-:Y:S01]  /*9520*/  STL [R1+0x60], R16 ;  /* 0x0000601001007387 */ /* 0x0003e20000100800 */
[----:B------:R-:W-:Y:S01]  /*9530*/  @!P3 FMUL R60, R60, 16777216 ;  /* 0x4b8000003c3cb820 */ /* 0x000fe20000400000 */
[----:B------:R-:W-:Y:S01]  /*9540*/  @P2 FMUL R58, R58, 0.25 ;  /* 0x3e8000003a3a2820 */ /* 0x000fe20000400000 */
[C---:B0-----:R-:W-:Y:S01]  /*9550*/  FMUL R17, R29.reuse, R20 ;  /* 0x000000141d117220 */ /* 0x041fe20000400000 */
[----:B------:R-:W-:Y:S01]  /*9560*/  STL [R1+0x54], R21 ;  /* 0x0000541501007387 */ /* 0x000fe20000100800 */
[C---:B-1----:R-:W-:Y:S01]  /*9570*/  FMUL R16, R29.reuse, R13 ;  /* 0x0000000d1d107220 */ /* 0x042fe20000400000 */
[C---:B------:R-:W-:Y:S01]  /*9580*/  FMUL R13, R29.reuse, R12 ;  /* 0x0000000c1d0d7220 */ /* 0x040fe20000400000 */
[C---:B------:R-:W-:Y:S01]  /*9590*/  FMUL R12, R29.reuse, R9 ;  /* 0x000000091d0c7220 */ /* 0x040fe20000400000 */
[----:B------:R-:W-:Y:S01]  /*95a0*/  FMUL R9, R29, R8 ;  /* 0x000000081d097220 */ /* 0x000fe20000400000 */
[----:B------:R-:W-:Y:S01]  /*95b0*/  @P2 FMUL R57, R57, 0.25 ;  /* 0x3e80000039392820 */ /* 0x000fe20000400000 */
[----:B------:R-:W-:Y:S01]  /*95c0*/  STL [R1+0x50], R17 ;  /* 0x0000501101007387 */ /* 0x000fe20000100800 */
[----:B------:R-:W-:Y:S01]  /*95d0*/  FMUL R8, R29, R5 ;  /* 0x000000051d087220 */ /* 0x000fe20000400000 */
[----:B------:R-:W-:Y:S01]  /*95e0*/  @P2 FMUL R55, R55, 0.25 ;  /* 0x3e80000037372820 */ /* 0x000fe20000400000 */
[----:B------:R-:W-:Y:S01]  /*95f0*/  @P2 FMUL R54, R54, 0.25 ;  /* 0x3e80000036362820 */ /* 0x000fe20000400000 */
[----:B------:R-:W-:Y:S01]  /*9600*/  STL [R1+0x44], R16 ;  /* 0x0000441001007387 */ /* 0x000fe20000100800 */
[----:B------:R-:W-:Y:S01]  /*9610*/  FMUL R5, R29, R4 ;  /* 0x000000041d057220 */ /* 0x000fe20000400000 */
[----:B------:R-:W-:Y:S01]  /*9620*/  @!P3 FMUL R59, R59, 16777216 ;  /* 0x4b8000003b3bb820 */ /* 0x000fe20000400000 */
[----:B------:R-:W-:Y:S01]  /*9630*/  FMUL R4, R29, R60 ;  /* 0x0000003c1d047220 */ /* 0x000fe20000400000 */
[----:B------:R-:W-:Y:S01]  /*9640*/  STL [R1+0x40], R13 ;  /* 0x0000400d01007387 */ /* 0x000fe20000100800 */
[----:B------:R-:W-:Y:S01]  /*9650*/  @P2 FMUL R56, R56, 0.25 ;  /* 0x3e80000038382820 */ /* 0x000fe20000400000 */
[----:B------:R-:W-:Y:S01]  /*9660*/  @!P3 FMUL R58, R58, 16777216 ;  /* 0x4b8000003a3ab820 */ /* 0x000fe20000400000 */
[----:B------:R-:W-:Y:S01]  /*9670*/  @P2 FMUL R53, R53, 0.25 ;  /* 0x3e80000035352820 */ /* 0x000fe20000400000 */
[----:B------:R-:W-:Y:S01]  /*9680*/  STL [R1+0x3c], R12 ;  /* 0x00003c0c01007387 */ /* 0x000fe20000100800 */
[----:B------:R-:W-:Y:S01]  /*9690*/  @P2 FMUL R52, R52, 0.25 ;  /* 0x3e80000034342820 */ /* 0x000fe20000400000 */
[----:B------:R-:W-:Y:S01]  /*96a0*/  @!P3 FMUL R57, R57, 16777216 ;  /* 0x4b8000003939b820 */ /* 0x000fe20000400000 */
[----:B------:R-:W-:Y:S01]  /*96b0*/  @!P3 FMUL R55, R55, 16777216 ;  /* 0x4b8000003737b820 */ /* 0x000fe20000400000 */
[----:B------:R-:W-:Y:S01]  /*96c0*/  STL [R1+0x38], R9 ;  /* 0x0000380901007387 */ /* 0x000fe20000100800 */
[----:B------:R-:W-:Y:S01]  /*96d0*/  @!P3 FMUL R54, R54, 16777216 ;  /* 0x4b8000003636b820 */ /* 0x000fe20000400000 */
[----:B------:R-:W-:-:S02]  /*96e0*/  @!P3 FMUL R56, R56, 16777216 ;  /* 0x4b8000003838b820 */ /* 0x000fc40000400000 */
[----:B------:R0:W-:Y:S01]  /*96f0*/  STL [R1+0x34], R8 ;  /* 0x0000340801007387 */ /* 0x0001e20000100800 */
[----:B------:R-:W-:Y:S01]  /*9700*/  @!P3 FMUL R53, R53, 16777216 ;  /* 0x4b8000003535b820 */ /* 0x000fe20000400000 */
[----:B------:R-:W-:Y:S02]  /*9710*/  @!P3 FMUL R52, R52, 16777216 ;  /* 0x4b8000003434b820 */ /* 0x000fe40000400000 */
[----:B------:R1:W-:Y:S01]  /*9720*/  STL [R1+0x30], R5 ;  /* 0x0000300501007387 */ /* 0x0003e20000100800 */
[----:B------:R-:W-:-:S03]  /*9730*/  @!P3 FMUL R50, R50, 16777216 ;  /* 0x4b8000003232b820 */ /* 0x000fc60000400000 */
[----:B------:R3:W-:Y:S01]  /*9740*/  STL [R1+0x2c], R4 ;  /* 0x00002c0401007387 */ /* 0x0007e20000100800 */
[C---:B0-----:R-:W-:Y:S01]  /*9750*/  FMUL R8, R29.reuse, R59 ;  /* 0x0000003b1d087220 */ /* 0x041fe20000400000 */
[C---:B------:R-:W-:Y:S01]  /*9760*/  FMUL R59, R29.reuse, R55 ;  /* 0x000000371d3b7220 */ /* 0x040fe20000400000 */
[C---:B-1----:R-:W-:Y:S01]  /*9770*/  FMUL R5, R29.reuse, R58 ;  /* 0x0000003a1d057220 */ /* 0x042fe20000400000 */
[C---:B------:R-:W-:Y:S01]  /*9780*/  FMUL R58, R29.reuse, R54 ;  /* 0x000000361d3a7220 */ /* 0x040fe20000400000 */
[C---:B---3--:R-:W-:Y:S01]  /*9790*/  FMUL R4, R29.reuse, R57 ;  /* 0x000000391d047220 */ /* 0x048fe20000400000 */
[----:B------:R-:W-:Y:S01]  /*97a0*/  STL [R1+0x28], R8 ;  /* 0x0000280801007387 */ /* 0x000fe20000100800 */
[C---:B------:R-:W-:Y:S01]  /*97b0*/  FMUL R60, R29.reuse, R56 ;  /* 0x000000381d3c7220 */ /* 0x040fe20000400000 */
[C---:B------:R-:W-:Y:S01]  /*97c0*/  FMUL R57, R29.reuse, R53 ;  /* 0x000000351d397220 */ /* 0x040fe20000400000 */
[C---:B------:R-:W-:Y:S01]  /*97d0*/  FMUL R56, R29.reuse, R52 ;  /* 0x000000341d387220 */ /* 0x040fe20000400000 */
[----:B------:R0:W-:Y:S01]  /*97e0*/  STL [R1+0x24], R5 ;  /* 0x0000240501007387 */ /* 0x0001e20000100800 */
[C---:B------:R-:W-:Y:S01]  /*97f0*/  FMUL R54, R29.reuse, R50 ;  /* 0x000000321d367220 */ /* 0x040fe20000400000 */
[----:B------:R-:W-:Y:S01]  /*9800*/  FMUL R50, R29, R46 ;  /* 0x0000002e1d327220 */ /* 0x000fe20000400000 */
[----:B------:R-:W-:Y:S01]  /*9810*/  MOV R46, R29 ;  /* 0x0000001d002e7202 */ /* 0x000fe20000000f00 */
[----:B------:R1:W-:Y:S01]  /*9820*/  STL [R1+0x20], R4 ;  /* 0x0000200401007387 */ /* 0x0003e20000100800 */
[----:B------:R-:W-:-:S03]  /*9830*/  @!P3 FMUL R41, R41, 16777216 ;  /* 0x4b8000002929b820 */ /* 0x000fc60000400000 */
[----:B------:R3:W-:Y:S01]  /*9840*/  STL.64 [R1+0x300], R58 ;  /* 0x0003003a01007387 */ /* 0x0007e20000100a00 */
[----:B------:R-:W-:Y:S01]  /*9850*/  @!P3 FMUL R40, R40, 16777216 ;  /* 0x4b8000002828b820 */ /* 0x000fe20000400000 */
[C---:B0-----:R-:W-:Y:S01]  /*9860*/  FMUL R5, R46.reuse, R42 ;  /* 0x0000002a2e057220 */ /* 0x041fe20000400000 */
[C---:B------:R-:W-:Y:S01]  /*9870*/  FMUL R8, R46.reuse, R41 ;  /* 0x000000292e087220 */ /* 0x040fe20000400000 */
[C---:B-1----:R-:W-:Y:S01]  /*9880*/  FMUL R4, R46.reuse, R43 ;  /* 0x0000002b2e047220 */ /* 0x042fe20000400000 */
[----:B---3--:R-:W3:Y:S04]  /*9890*/  LDL.LU R58, [R1+0x5c] ;  /* 0x00005c00013a7983 */ /* 0x008ee80000300800 */
[----:B------:R-:W3:Y:S04]  /*98a0*/  LDL.LU R59, [R1+0x4c] ;  /* 0x00004c00013b7983 */ /* 0x000ee80000300800 */
[----:B------:R0:W-:Y:S01]  /*98b0*/  STL.64 [R1+0x2f8], R56 ;  /* 0x0002f83801007387 */ /* 0x0001e20000100a00 */
[C---:B------:R-:W-:Y:S01]  /*98c0*/  FMUL R9, R46.reuse, R40 ;  /* 0x000000282e097220 */ /* 0x040fe20000400000 */
[C---:B------:R-:W-:Y:S01]  /*98d0*/  FMUL R13, R46.reuse, R36 ;  /* 0x000000242e0d7220 */ /* 0x040fe20000400000 */
[C---:B------:R-:W-:Y:S01]  /*98e0*/  FMUL R32, R46.reuse, R31 ;  /* 0x0000001f2e207220 */ /* 0x040fe20000400000 */
[----:B------:R-:W-:Y:S01]  /*98f0*/  FMUL R17, R46, R30 ;  /* 0x0000001e2e117220 */ /* 0x000fe20000400000 */
[----:B0-----:R-:W4:Y:S04]  /*9900*/  LDL.LU R56, [R1+0x58] ;  /* 0x0000580001387983 */ /* 0x001f280000300800 */
[----:B------:R-:W4:Y:S04]  /*9910*/  LDL.LU R57, [R1+0x48] ;  /* 0x0000480001397983 */ /* 0x000f280000300800 */
[----:B------:R-:W2:Y:S04]  /*9920*/  LDL.LU R43, [R1+0x6c] ;  /* 0x00006c00012b7983 */ /* 0x000ea80000300800 */
[----:B------:R-:W2:Y:S04]  /*9930*/  LDL.LU R42, [R1+0x7c] ;  /* 0x00007c00012a7983 */ /* 0x000ea80000300800 */
[----:B------:R-:W2:Y:S04]  /*9940*/  LDL.LU R41, [R1+0x68] ;  /* 0x0000680001297983 */ /* 0x000ea80000300800 */
[----:B------:R-:W2:Y:S04]  /*9950*/  LDL.LU R40, [R1+0x78] ;  /* 0x0000780001287983 */ /* 0x000ea80000300800 */
[----:B------:R-:W2:Y:S04]  /*9960*/  LDL.LU R36, [R1+0x1c] ;  /* 0x00001c0001247983 */ /* 0x000ea80000300800 */
[----:B------:R-:W2:Y:S04]  /*9970*/  LDL.LU R31, [R1+0x8] ;  /* 0x00000800011f7983 */ /* 0x000ea80000300800 */
[----:B------:R-:W2:Y:S01]  /*9980*/  LDL.LU R30, [R1+0x18] ;  /* 0x00001800011e7983 */ /* 0x000ea20000300800 */
[----:B------:R-:W-:Y:S01]  /*9990*/  @P2 FMUL R51, R51, 0.25 ;  /* 0x3e80000033332820 */ /* 0x000fe20000400000 */
[----:B------:R-:W-:-:S03]  /*99a0*/  @P2 FMUL R47, R47, 0.25 ;  /* 0x3e8000002f2f2820 */ /* 0x000fc60000400000 */
[----:B------:R-:W-:Y:S01]  /*99b0*/  @!P3 FMUL R51, R51, 16777216 ;  /* 0x4b8000003333b820 */ /* 0x000fe20000400000 */
[----:B------:R-:W-:-:S03]  /*99c0*/  @!P3 FMUL R47, R47, 16777216 ;  /* 0x4b8000002f2fb820 */ /* 0x000fc60000400000 */
[C---:B------:R-:W-:Y:S01]  /*99d0*/  FMUL R55, R29.reuse, R51 ;  /* 0x000000331d377220 */ /* 0x040fe20000400000 */
[----:B------:R-:W-:Y:S02]  /*99e0*/  FMUL R51, R29, R47 ;  /* 0x0000002f1d337220 */ /* 0x000fe40000400000 */
[----:B------:R-:W0:Y:S01]  /*99f0*/  S2R R47, SR_TID.X ;  /* 0x00000000002f7919 */ /* 0x000e220000002100 */
[----:B------:R-:W-:Y:S01]  /*9a00*/  @P2 FMUL R3, R3, 0.25 ;  /* 0x3e80000003032820 */ /* 0x000fe20000400000 */
[----:B------:R-:W-:Y:S01]  /*9a10*/  @P2 FMUL R0, R0, 0.25 ;  /* 0x3e80000000002820 */ /* 0x000fe20000400000 */
[----:B------:R-:W-:Y:S01]  /*9a20*/  @P2 FMUL R48, R48, 0.25 ;  /* 0x3e80000030302820 */ /* 0x000fe20000400000 */
[----:B------:R-:W-:Y:S01]  /*9a30*/  @P2 FMUL R44, R44, 0.25 ;  /* 0x3e8000002c2c2820 */ /* 0x000fe20000400000 */
[----:B------:R-:W-:Y:S01]  /*9a40*/  @P2 FMUL R49, R49, 0.25 ;  /* 0x3e80000031312820 */ /* 0x000fe20000400000 */
[----:B------:R-:W-:Y:S01]  /*9a50*/  @P2 FMUL R45, R45, 0.25 ;  /* 0x3e8000002d2d2820 */ /* 0x000fe20000400000 */
[----:B------:R-:W-:Y:S01]  /*9a60*/  @P2 FMUL R35, R35, 0.25 ;  /* 0x3e80000023232820 */ /* 0x000fe20000400000 */
[----:B------:R-:W-:Y:S01]  /*9a70*/  @!P3 FMUL R3, R3, 16777216 ;  /* 0x4b8000000303b820 */ /* 0x000fe20000400000 */
[----:B------:R-:W-:Y:S01]  /*9a80*/  @!P3 FMUL R0, R0, 16777216 ;  /* 0x4b8000000000b820 */ /* 0x000fe20000400000 */
[----:B------:R-:W-:Y:S01]  /*9a90*/  @P2 FMUL R39, R39, 0.25 ;  /* 0x3e80000027272820 */ /* 0x000fe20000400000 */
        /* <DEDUP_REMOVED lines=18> */
[----:B------:R-:W-:Y:S01]  /*9bc0*/  @!P3 FMUL R49, R49, 16777216 ;  /* 0x4b8000003131b820 */ /* 0x000fe20000400000 */
[----:B------:R-:W-:Y:S01]  /*9bd0*/  @!P3 FMUL R45, R45, 16777216 ;  /* 0x4b8000002d2db820 */ /* 0x000fe20000400000 */
[----:B------:R-:W-:Y:S01]  /*9be0*/  @!P3 FMUL R35, R35, 16777216 ;  /* 0x4b8000002323b820 */ /* 0x000fe20000400000 */
[C---:B------:R-:W-:Y:S01]  /*9bf0*/  FMUL R28, R46.reuse, R3 ;  /* 0x000000032e1c7220 */ /* 0x040fe20000400000 */
[----:B------:R-:W-:Y:S01]  /*9c00*/  FMUL R0, R46, R0 ;  /* 0x000000002e007220 */ /* 0x000fe20000400000 */
[----:B------:R-:W-:Y:S01]  /*9c10*/  @!P3 FMUL R39, R39, 16777216 ;  /* 0x4b8000002727b820 */ /* 0x000fe20000400000 */
        /* <DEDUP_REMOVED lines=16> */
[C---:B------:R-:W-:Y:S01]  /*9d20*/  FMUL R52, R29.reuse, R48 ;  /* 0x000000301d347220 */ /* 0x040fe20000400000 */
[----:B------:R-:W-:Y:S01]  /*9d30*/  FMUL R53, R29, R49 ;  /* 0x000000311d357220 */ /* 0x000fe20000400000 */
[C---:B------:R-:W-:Y:S01]  /*9d40*/  FMUL R48, R46.reuse, R44 ;  /* 0x0000002c2e307220 */ /* 0x040fe20000400000 */
[C---:B------:R-:W-:Y:S01]  /*9d50*/  FMUL R49, R46.reuse, R45 ;  /* 0x0000002d2e317220 */ /* 0x040fe20000400000 */
[C---:B------:R-:W-:Y:S01]  /*9d60*/  FMUL R12, R46.reuse, R35 ;  /* 0x000000232e0c7220 */ /* 0x040fe20000400000 */
[----:B------:R-:W3:Y:S01]  /*9d70*/  LDL.LU R44, [R1+0x98] ;  /* 0x00009800012c7983 */ /* 0x000ee20000300800 */
[C---:B------:R-:W-:Y:S01]  /*9d80*/  FMUL R39, R46.reuse, R39 ;  /* 0x000000272e277220 */ /* 0x040fe20000400000 */
        /* <DEDUP_REMOVED lines=15> */
[----:B------:R-:W-:Y:S01]  /*9e80*/  FMUL R7, R46, R7 ;  /* 0x000000072e077220 */ /* 0x000fe20000400000 */
[----:B------:R-:W-:Y:S01]  /*9e90*/  F2FP.F16.F32.PACK_AB R28, R28, R0 ;  /* 0x000000001c1c723e */ /* 0x000fe200000000ff */
[----:B------:R-:W3:Y:S01]  /*9ea0*/  LDL.LU R45, [R1+0x88] ;  /* 0x00008800012d7983 */ /* 0x000ee20000300800 */
[----:B0-----:R-:W-:-:S03]  /*9eb0*/  IMAD.SHL.U32 R0, R47, 0x10, RZ ;  /* 0x000000102f007824 */ /* 0x001fc600078e00ff */
[----:B------:R-:W3:Y:S04]  /*9ec0*/  LDL.LU R46, [R1+0x9c] ;  /* 0x00009c00012e7983 */ /* 0x000ee80000300800 */
[----:B------:R-:W3:Y:S01]  /*9ed0*/  LDL.LU R47, [R1+0x8c] ;  /* 0x00008c00012f7983 */ /* 0x000ee20000300800 */
[----:B------:R-:W-:Y:S01]  /*9ee0*/  BAR.SYNC.DEFER_BLOCKING 0x0 ;  /* 0x0000000000007b1d */ /* 0x000fe20000010000 */
[----:B--2---:R-:W-:Y:S02]  /*9ef0*/  F2FP.F16.F32.PACK_AB R30, R30, R31 ;  /* 0x0000001f1e1e723e */ /* 0x004fe400000000ff */
[----:B------:R-:W-:-:S03]  /*9f00*/  F2FP.F16.F32.PACK_AB R31, R36, R61 ;  /* 0x0000003d241f723e */ /* 0x000fc600000000ff */
[----:B------:R-:W2:Y:S01]  /*9f10*/  LDL.LU R61, [R1+0x308] ;  /* 0x00030800013d7983 */ /* 0x000ea20000300800 */
[----:B------:R-:W-:Y:S02]  /*9f20*/  LOP3.LUT R0, R0, 0x1ff0, RZ, 0xc0, !PT ;  /* 0x00001ff000007812 */ /* 0x000fe400078ec0ff */
[----:B----4-:R-:W-:Y:S02]  /*9f30*/  F2FP.F16.F32.PACK_AB R26, R56, R57 ;  /* 0x00000039381a723e */ /* 0x010fe400000000ff */
[----:B---3--:R-:W-:Y:S02]  /*9f40*/  F2FP.F16.F32.PACK_AB R27, R58, R59 ;  /* 0x0000003b3a1b723e */ /* 0x008fe400000000ff */
[----:B------:R-:W0:Y:S01]  /*9f50*/  LDS.128 R56, [R0+UR7] ;  /* 0x0000000700387984 */ /* 0x000e220008000c00 */
[----:B------:R-:W-:Y:S01]  /*9f60*/  F2FP.F16.F32.PACK_AB R29, R29, R2 ;  /* 0x000000021d1d723e */ /* 0x000fe200000000ff */
[----:B------:R-:W-:Y:S01]  /*9f70*/  BAR.SYNC.DEFER_BLOCKING 0x0 ;  /* 0x0000000000007b1d */ /* 0x000fe20000010000 */
[----:B------:R-:W-:-:S02]  /*9f80*/  F2FP.F16.F32.PACK_AB R24, R24, R7 ;  /* 0x000000071818723e */ /* 0x000fc400000000ff */
[----:B------:R-:W-:-:S03]  /*9f90*/  F2FP.F16.F32.PACK_AB R25, R25, R10 ;  /* 0x0000000a1919723e */ /* 0x000fc600000000ff */
[----:B0-----:R-:W-:Y:S04]  /*9fa0*/  STL.64 [R1+0x10], R56 ;  /* 0x0000103801007387 */ /* 0x001fe80000100a00 */
[----:B------:R0:W-:Y:S04]  /*9fb0*/  STL.64 [R1+0x18], R58 ;  /* 0x0000183a01007387 */ /* 0x0001e80000100a00 */
[----:B0-----:R-:W3:Y:S04]  /*9fc0*/  LDL.LU.64 R58, [R1+0x300] ;  /* 0x00030000013a7983 */ /* 0x001ee80000300a00 */
[----:B------:R-:W4:Y:S04]  /*9fd0*/  LDL.LU.64 R56, [R1+0x2f8] ;  /* 0x0002f80001387983 */ /* 0x000f280000300a00 */
[----:B--2---:R-:W-:Y:S01]  /*9fe0*/  STSM.16.M88.4 [R61], R28 ;  /* 0x0000001c3d007844 */ /* 0x004fe20000000200 */
[----:B------:R-:W-:Y:S06]  /*9ff0*/  BAR.SYNC.DEFER_BLOCKING 0x0 ;  /* 0x0000000000007b1d */ /* 0x000fec0000010000 */
[----:B------:R-:W0:Y:S02]  /*a000*/  LDS.128 R28, [R0+UR7] ;  /* 0x00000007001c7984 */ /* 0x000e240008000c00 */
[----:B------:R-:W-:Y:S06]  /*a010*/  BAR.SYNC.DEFER_BLOCKING 0x0 ;  /* 0x0000000000007b1d */ /* 0x000fec0000010000 */
[----:B------:R1:W-:Y:S04]  /*a020*/  STSM.16.M88.4 [R61], R24 ;  /* 0x000000183d007844 */ /* 0x0003e80000000200 */
[----:B0-----:R0:W-:Y:S04]  /*a030*/  STL.64 [R1], R28 ;  /* 0x0000001c01007387 */ /* 0x0011e80000100a00 */
[----:B------:R2:W-:Y:S04]  /*a040*/  STL.64 [R1+0x8], R30 ;  /* 0x0000081e01007387 */ /* 0x0005e80000100a00 */
[----:B-1----:R-:W3:Y:S04]  /*a050*/  LDL.LU R27, [R1+0xb8] ;  /* 0x0000b800011b7983 */ /* 0x002ee80000300800 */
[----:B------:R-:W3:Y:S04]  /*a060*/  LDL.LU R14, [R1+0xa8] ;  /* 0x0000a800010e7983 */ /* 0x000ee80000300800 */
[----:B------:R-:W3:Y:S04]  /*a070*/  LDL.LU R25, [R1+0xbc] ;  /* 0x0000bc0001197983 */ /* 0x000ee80000300800 */
[----:B------:R-:W3:Y:S04]  /*a080*/  LDL.LU R26, [R1+0xac] ;  /* 0x0000ac00011a7983 */ /* 0x000ee80000300800 */
[----:B0-----:R-:W3:Y:S04]  /*a090*/  LDL.LU R28, [R1+0xdc] ;  /* 0x0000dc00011c7983 */ /* 0x001ee80000300800 */
[----:B------:R-:W3:Y:S04]  /*a0a0*/  LDL.LU R29, [R1+0xc8] ;  /* 0x0000c800011d7983 */ /* 0x000ee80000300800 */
[----:B--2---:R-:W2:Y:S04]  /*a0b0*/  LDL.LU R30, [R1+0xec] ;  /* 0x0000ec00011e7983 */ /* 0x004ea80000300800 */
[----:B------:R-:W2:Y:S04]  /*a0c0*/  LDL.LU R36, [R1+0xcc] ;  /* 0x0000cc0001247983 */ /* 0x000ea80000300800 */
[----:B------:R-:W2:Y:S04]  /*a0d0*/  LDL.LU R7, [R1+0x170] ;  /* 0x0001700001077983 */ /* 0x000ea80000300800 */
[----:B------:R-:W2:Y:S04]  /*a0e0*/  LDL.LU R6, [R1+0x168] ;  /* 0x0001680001067983 */ /* 0x000ea80000300800 */
[----:B------:R-:W3:Y:S04]  /*a0f0*/  LDL.LU R2, [R1+0x174] ;  /* 0x0001740001027983 */ /* 0x000ee80000300800 */
[----:B------:R-:W3:Y:S01]  /*a100*/  LDL.LU R3, [R1+0x16c] ;  /* 0x00016c0001037983 */ /* 0x000ee20000300800 */
[----:B------:R-:W-:-:S02]  /*a110*/  F2FP.F16.F32.PACK_AB R21, R21, R18 ;  /* 0x000000121515723e */ /* 0x000fc400000000ff */
[----:B------:R-:W-:Y:S02]  /*a120*/  F2FP.F16.F32.PACK_AB R18, R44, R45 ;  /* 0x0000002d2c12723e */ /* 0x000fe400000000ff */
[----:B------:R-:W-:Y:S01]  /*a130*/  F2FP.F16.F32.PACK_AB R19, R46, R47 ;  /* 0x0000002f2e13723e */ /* 0x000fe200000000ff */
[----:B------:R-:W-:Y:S01]  /*a140*/  BAR.SYNC.DEFER_BLOCKING 0x0 ;  /* 0x0000000000007b1d */ /* 0x000fe20000010000 */
[----:B------:R-:W-:Y:S02]  /*a150*/  F2FP.F16.F32.PACK_AB R20, R20, R15 ;  /* 0x0000000f1414723e */ /* 0x000fe400000000ff */
[----:B------:R-:W-:-:S03]  /*a160*/  F2FP.F16.F32.PACK_AB R22, R40, R41 ;  /* 0x000000292816723e */ /* 0x000fc600000000ff */
[----:B------:R-:W0:Y:S01]  /*a170*/  LDS.128 R44, [R0+UR7] ;  /* 0x00000007002c7984 */ /* 0x000e220008000c00 */
[----:B------:R-:W-:Y:S01]  /*a180*/  F2FP.F16.F32.PACK_AB R23, R42, R43 ;  /* 0x0000002b2a17723e */ /* 0x000fe200000000ff */
[----:B------:R-:W-:Y:S06]  /*a190*/  BAR.SYNC.DEFER_BLOCKING 0x0 ;  /* 0x0000000000007b1d */ /* 0x000fec0000010000 */
[----:B------:R-:W-:Y:S02]  /*a1a0*/  STSM.16.M88.4 [R61], R20 ;  /* 0x000000143d007844 */ /* 0x000fe40000000200 */
[----:B------:R-:W-:Y:S06]  /*a1b0*/  BAR.SYNC.DEFER_BLOCKING 0x0 ;  /* 0x0000000000007b1d */ /* 0x000fec0000010000 */
[----:B0-----:R-:W-:Y:S04]  /*a1c0*/  STL.64 [R1+0x2e8], R44 ;  /* 0x0002e82c01007387 */ /* 0x001fe80000100a00 */
[----:B------:R-:W-:Y:S04]  /*a1d0*/  STL.64 [R1+0x2e0], R46 ;  /* 0x0002e02e01007387 */ /* 0x000fe80000100a00 */
[----:B------:R-:W4:Y:S04]  /*a1e0*/  LDL.LU R31, [R1+0x188] ;  /* 0x00018800011f7983 */ /* 0x000f280000300800 */
[----:B------:R-:W4:Y:S04]  /*a1f0*/  LDL.LU R10, [R1+0x178] ;  /* 0x00017800010a7983 */ /* 0x000f280000300800 */
[----:B------:R0:W1:Y:S04]  /*a200*/  LDS.128 R40, [R0+UR7] ;  /* 0x0000000700287984 */ /* 0x0000680008000c00 */
[----:B0-----:R-:W4:Y:S04]  /*a210*/  LDL.LU R0, [R1+0x18c] ;  /* 0x00018c0001007983 */ /* 0x001f280000300800 */
[----:B------:R-:W4:Y:S04]  /*a220*/  LDL.LU R11, [R1+0x17c] ;  /* 0x00017c00010b7983 */ /* 0x000f280000300800 */
[----:B-1----:R-:W-:Y:S01]  /*a230*/  STL [R1+0x2f0], R43 ;  /* 0x0002f02b01007387 */ /* 0x002fe20000100800 */
[----:B------:R-:W-:-:S02]  /*a240*/  F2FP.F16.F32.PACK_AB R16, R16, R35 ;  /* 0x000000231010723e */ /* 0x000fc400000000ff */
[----:B------:R-:W-:Y:S01]  /*a250*/  F2FP.F16.F32.PACK_AB R17, R17, R33 ;  /* 0x000000211111723e */ /* 0x000fe200000000ff */
[----:B------:R-:W-:Y:S01]  /*a260*/  BAR.SYNC.DEFER_BLOCKING 0x0 ;  /* 0x0000000000007b1d */ /* 0x000fe20000010000 */
[----:B------:R-:W-:Y:S02]  /*a270*/  F2FP.F16.F32.PACK_AB R4, R4, R8 ;  /* 0x000000080404723e */ /* 0x000fe400000000ff */
[----:B------:R-:W-:-:S03]  /*a280*/  F2FP.F16.F32.PACK_AB R8, R51, R49 ;  /* 0x000000313308723e */ /* 0x000fc600000000ff */
[----:B------:R0:W-:Y:S01]  /*a290*/  STSM.16.M88.4 [R61], R16 ;  /* 0x000000103d007844 */ /* 0x0001e20000000200 */
[----:B------:R-:W-:Y:S02]  /*a2a0*/  F2FP.F16.F32.PACK_AB R24, R39, R37 ;  /* 0x000000252718723e */ /* 0x000fe400000000ff */
[----:B--2---:R-:W-:Y:S02]  /*a2b0*/  F2FP.F16.F32.PACK_AB R6, R7, R6 ;  /* 0x000000060706723e */ /* 0x004fe400000000ff */
[----:B---3--:R-:W-:Y:S02]  /*a2c0*/  F2FP.F16.F32.PACK_AB R7, R2, R3 ;  /* 0x000000030207723e */ /* 0x008fe400000000ff */
[----:B------:R-:W2:Y:S04]  /*a2d0*/  LDL.LU R2, [R1+0x198] ;  /* 0x0001980001027983 */ /* 0x000ea80000300800 */
[----:B------:R-:W2:Y:S01]  /*a2e0*/  LDL.LU R3, [R1+0x190] ;  /* 0x0001900001037983 */ /* 0x000ea20000300800 */
[----:B------:R-:W-:-:S02]  /*a2f0*/  F2FP.F16.F32.PACK_AB R14, R27, R14 ;  /* 0x0000000e1b0e723e */ /* 0x000fc400000000ff */
[----:B------:R-:W1:Y:S01]  /*a300*/  S2R R27, SR_TID.X ;  /* 0x00000000001b7919 */ /* 0x000e620000002100 */
[----:B------:R-:W-:Y:S01]  /*a310*/  F2FP.F16.F32.PACK_AB R15, R25, R26 ;  /* 0x0000001a190f723e */ /* 0x000fe200000000ff */
[----:B------:R-:W3:Y:S01]  /*a320*/  LDL.LU R49, [R1+0x19c] ;  /* 0x00019c0001317983 */ /* 0x000ee20000300800 */
[----:B------:R-:W-:-:S03]  /*a330*/  F2FP.F16.F32.PACK_AB R25, R9, R38 ;  /* 0x000000260919723e */ /* 0x000fc600000000ff */
[----:B0-----:R-:W3:Y:S04]  /*a340*/  LDL.LU R19, [R1+0x194] ;  /* 0x0001940001137983 */ /* 0x001ee80000300800 */
[----:B------:R-:W3:Y:S04]  /*a350*/  LDL.LU R20, [R1+0x1a8] ;  /* 0x0001a80001147983 */ /* 0x000ee80000300800 */
[----:B------:R-:W3:Y:S04]  /*a360*/  LDL.LU R21, [R1+0x1a0] ;  /* 0x0001a00001157983 */ /* 0x000ee80000300800 */
[----:B------:R-:W3:Y:S04]  /*a370*/  LDL.LU R22, [R1+0x1ac] ;  /* 0x0001ac0001167983 */ /* 0x000ee80000300800 */
[----:B------:R-:W3:Y:S01]  /*a380*/  LDL.LU R23, [R1+0x1a4] ;  /* 0x0001a40001177983 */ /* 0x000ee20000300800 */
[----:B-1----:R-:W-:Y:S01]  /*a390*/  IMAD.SHL.U32 R43, R27, 0x10, RZ ;  /* 0x000000101b2b7824 */ /* 0x002fe200078e00ff */
[----:B------:R-:W-:-:S04]  /*a3a0*/  F2FP.F16.F32.PACK_AB R27, R30, R36 ;  /* 0x000000241e1b723e */ /* 0x000fc800000000ff */
[----:B------:R-:W-:Y:S01]  /*a3b0*/  LOP3.LUT R43, R43, 0x1ff0, RZ, 0xc0, !PT ;  /* 0x00001ff02b2b7812 */ /* 0x000fe200078ec0ff */
[----:B------:R-:W-:Y:S01]  /*a3c0*/  BAR.SYNC.DEFER_BLOCKING 0x0 ;  /* 0x0000000000007b1d */ /* 0x000fe20000010000 */
[----:B------:R-:W-:Y:S02]  /*a3d0*/  F2FP.F16.F32.PACK_AB R12, R12, R32 ;  /* 0x000000200c0c723e */ /* 0x000fe400000000ff */
[----:B------:R-:W-:-:S03]  /*a3e0*/  F2FP.F16.F32.PACK_AB R13, R13, R34 ;  /* 0x000000220d0d723e */ /* 0x000fc600000000ff */
[----:B------:R-:W-:Y:S02]  /*a3f0*/  LDS.128 R36, [R43+UR7] ;  /* 0x000000072b247984 */ /* 0x000fe40008000c00 */
[----:B------:R-:W-:Y:S06]  /*a400*/  BAR.SYNC.DEFER_BLOCKING 0x0 ;  /* 0x0000000000007b1d */ /* 0x000fec0000010000 */
[----:B------:R-:W-:Y:S02]  /*a410*/  STSM.16.M88.4 [R61], R12 ;  /* 0x0000000c3d007844 */ /* 0x000fe40000000200 */
[----:B------:R-:W-:Y:S01]  /*a420*/  BAR.SYNC.DEFER_BLOCKING 0x0 ;  /* 0x0000000000007b1d */ /* 0x000fe20000010000 */
[----:B------:R-:W-:-:S05]  /*a430*/  F2FP.F16.F32.PACK_AB R26, R28, R29 ;  /* 0x0000001d1c1a723e */ /* 0x000fca00000000ff */
[----:B------:R-:W-:Y:S02]  /*a440*/  LDS.128 R32, [R43+UR7] ;  /* 0x000000072b207984 */ /* 0x000fe40008000c00 */
[----:B------:R-:W-:Y:S01]  /*a450*/  BAR.SYNC.DEFER_BLOCKING 0x0 ;  /* 0x0000000000007b1d */ /* 0x000fe20000010000 */
[----:B------:R-:W-:-:S05]  /*a460*/  F2FP.F16.F32.PACK_AB R5, R48, R5 ;  /* 0x000000053005723e */ /* 0x000fca00000000ff */
[----:B------:R-:W3:Y:S01]  /*a470*/  LDL.LU R48, [R1+0x28] ;  /* 0x0000280001307983 */ /* 0x000ee20000300800 */
[----:B----4-:R-:W-:-:S03]  /*a480*/  F2FP.F16.F32.PACK_AB R11, R0, R11 ;  /* 0x0000000b000b723e */ /* 0x010fc600000000ff */
[----:B------:R0:W-:Y:S04]  /*a490*/  STSM.16.M88.4 [R61], R24 ;  /* 0x000000183d007844 */ /* 0x0001e80000000200 */
[----:B0-----:R-:W4:Y:S04]  /*a4a0*/  LDL.LU R24, [R1+0x20] ;  /* 0x0000200001187983 */ /* 0x001f280000300800 */
[----:B------:R-:W4:Y:S04]  /*a4b0*/  LDL.LU R25, [R1+0x2c] ;  /* 0x00002c0001197983 */ /* 0x000f280000300800 */
[----:B------:R-:W4:Y:S04]  /*a4c0*/  LDL.LU R26, [R1+0x24] ;  /* 0x00002400011a7983 */ /* 0x000f280000300800 */
[----:B------:R-:W4:Y:S04]  /*a4d0*/  LDL.LU R27, [R1+0x1b8] ;  /* 0x0001b800011b7983 */ /* 0x000f280000300800 */
[----:B------:R-:W4:Y:S04]  /*a4e0*/  LDL.LU R46, [R1+0x1b0] ;  /* 0x0001b000012e7983 */ /* 0x000f280000300800 */
[----:B------:R-:W4:Y:S04]  /*a4f0*/  LDL.LU R47, [R1+0x1bc] ;  /* 0x0001bc00012f7983 */ /* 0x000f280000300800 */
[----:B------:R-:W4:Y:S04]  /*a500*/  LDL.LU R44, [R1+0x1b4] ;  /* 0x0001b400012c7983 */ /* 0x000f280000300800 */
[----:B------:R-:W4:Y:S04]  /*a510*/  LDL.LU R45, [R1+0x38] ;  /* 0x00003800012d7983 */ /* 0x000f280000300800 */
[----:B------:R-:W4:Y:S01]  /*a520*/  LDL.LU R0, [R1+0x30] ;  /* 0x0000300001007983 */ /* 0x000f220000300800 */
[----:B------:R-:W-:Y:S01]  /*a530*/  F2FP.F16.F32.PACK_AB R10, R31, R10 ;  /* 0x0000000a1f0a723e */ /* 0x000fe200000000ff */
[----:B------:R-:W-:Y:S06]  /*a540*/  BAR.SYNC.DEFER_BLOCKING 0x0 ;  /* 0x0000000000007b1d */ /* 0x000fec0000010000 */
[----:B------:R-:W-:Y:S02]  /*a550*/  LDS.128 R28, [R43+UR7] ;  /* 0x000000072b1c7984 */ /* 0x000fe40008000c00 */
[----:B------:R-:W-:Y:S01]  /*a560*/  BAR.SYNC.DEFER_BLOCKING 0x0 ;  /* 0x0000000000007b1d */ /* 0x000fe20000010000 */
[----:B------:R-:W-:-:S05]  /*a570*/  F2FP.F16.F32.PACK_AB R9, R52, R50 ;  /* 0x000000323409723e */ /* 0x000fca00000000ff */
[----:B------:R0:W-:Y:S02]  /*a580*/  STSM.16.M88.4 [R61], R4 ;  /* 0x000000043d007844 */ /* 0x0001e40000000200 */
[----:B------:R-:W-:Y:S06]  /*a590*/  BAR.SYNC.DEFER_BLOCKING 0x0 ;  /* 0x0000000000007b1d */ /* 0x000fec0000010000 */
[----:B------:R-:W-:Y:S02]  /*a5a0*/  LDS.128 R12, [R43+UR7] ;  /* 0x000000072b0c7984 */ /* 0x000fe40008000c00 */
[----:B------:R-:W-:Y:S01]  /*a5b0*/  BAR.SYNC.DEFER_BLOCKING 0x0 ;  /* 0x0000000000007b1d */ /* 0x000fe20000010000 */
[----:B--2---:R-:W-:-:S05]  /*a5c0*/  F2FP.F16.F32.PACK_AB R18, R2, R3 ;  /* 0x000000030212723e */ /* 0x004fca00000000ff */
[----:B------:R-:W2:Y:S04]  /*a5d0*/  LDL.LU R2, [R1+0x3c] ;  /* 0x00003c0001027983 */ /* 0x000ea80000300800 */
[----:B------:R-:W2:Y:S04]  /*a5e0*/  LDL.LU R3, [R1+0x34] ;  /* 0x0000340001037983 */ /* 0x000ea80000300800 */
[----:B0-----:R-:W2:Y:S04]  /*a5f0*/  LDL.LU R6, [R1+0x1c8] ;  /* 0x0001c80001067983 */ /* 0x001ea80000300800 */
[----:B------:R-:W2:Y:S04]  /*a600*/  LDL.LU R50, [R1+0x1c0] ;  /* 0x0001c00001327983 */ /* 0x000ea80000300800 */
[----:B------:R-:W2:Y:S04]  /*a610*/  LDL.LU R7, [R1+0x1cc] ;  /* 0x0001cc0001077983 */ /* 0x000ea80000300800 */
[----:B------:R-:W2:Y:S04]  /*a620*/  LDL.LU R51, [R1+0x1c4] ;  /* 0x0001c40001337983 */ /* 0x000ea80000300800 */
[----:B------:R-:W-:Y:S01]  /*a630*/  STSM.16.M88.4 [R61], R8 ;  /* 0x000000083d007844 */ /* 0x000fe20000000200 */
[----:B------:R-:W-:Y:S01]  /*a640*/  BAR.SYNC.DEFER_BLOCKING 0x0 ;  /* 0x0000000000007b1d */ /* 0x000fe20000010000 */
[----:B------:R-:W-:-:S02]  /*a650*/  F2FP.F16.F32.PACK_AB R16, R55, R53 ;  /* 0x000000353710723e */ /* 0x000fc400000000ff */
[----:B------:R-:W-:Y:S02]  /*a660*/  F2FP.F16.F32.PACK_AB R17, R56, R54 ;  /* 0x000000363811723e */ /* 0x000fe400000000ff */
[----:B---3--:R-:W-:Y:S02]  /*a670*/  F2FP.F16.F32.PACK_AB R54, R20, R21 ;  /* 0x000000151436723e */ /* 0x008fe400000000ff */
[----:B------:R-:W-:Y:S02]  /*a680*/  F2FP.F16.F32.PACK_AB R55, R22, R23 ;  /* 0x000000171637723e */ /* 0x000fe400000000ff */
[----:B------:R-:W-:Y:S01]  /*a690*/  LDS.128 R20, [R43+UR7] ;  /* 0x000000072b147984 */ /* 0x000fe20008000c00 */
[----:B------:R-:W-:Y:S01]  /*a6a0*/  F2FP.F16.F32.PACK_AB R19, R49, R19 ;  /* 0x000000133113723e */ /* 0x000fe200000000ff */
[----:B------:R-:W-:Y:S06]  /*a6b0*/  BAR.SYNC.DEFER_BLOCKING 0x0 ;  /* 0x0000000000007b1d */ /* 0x000fec0000010000 */
[----:B------:R-:W-:Y:S02]  /*a6c0*/  STSM.16.M88.4 [R61], R16 ;  /* 0x000000103d007844 */ /* 0x000fe40000000200 */
[----:B------:R-:W-:Y:S01]  /*a6d0*/  BAR.SYNC.DEFER_BLOCKING 0x0 ;  /* 0x0000000000007b1d */ /* 0x000fe20000010000 */
[----:B------:R-:W-:-:S02]  /*a6e0*/  F2FP.F16.F32.PACK_AB R52, R59, R57 ;  /* 0x000000393b34723e */ /* 0x000fc400000000ff */
[----:B------:R-:W-:-:S03]  /*a6f0*/  F2FP.F16.F32.PACK_AB R53, R60, R58 ;  /* 0x0000003a3c35723e */ /* 0x000fc600000000ff */
[----:B------:R-:W-:Y:S02]  /*a700*/  LDS.128 R8, [R43+UR7] ;  /* 0x000000072b087984 */ /* 0x000fe40008000c00 */
[----:B------:R-:W-:Y:S06]  /*a710*/  BAR.SYNC.DEFER_BLOCKING 0x0 ;  /* 0x0000000000007b1d */ /* 0x000fec0000010000 */
[----:B------:R0:W-:Y:S04]  /*a720*/  STSM.16.M88.4 [R61], R52 ;  /* 0x000000343d007844 */ /* 0x0001e80000000200 */
[----:B0-----:R-:W3:Y:S04]  /*a730*/  LDL.LU R54, [R1+0x50] ;  /* 0x0000500001367983 */ /* 0x001ee80000300800 */
[----:B------:R-:W3:Y:S04]  /*a740*/  LDL.LU R55, [R1+0x40] ;  /* 0x0000400001377983 */ /* 0x000ee80000300800 */
[----:B------:R-:W3:Y:S01]  /*a750*/  LDL.LU R60, [R1+0x54] ;  /* 0x00005400013c7983 */ /* 0x000ee20000300800 */
[----:B----4-:R-:W-:-:S02]  /*a760*/  F2FP.F16.F32.PACK_AB R24, R48, R24 ;  /* 0x000000183018723e */ /* 0x010fc400000000ff */
[----:B------:R-:W-:Y:S02]  /*a770*/  F2FP.F16.F32.PACK_AB R25, R25, R26 ;  /* 0x0000001a1919723e */ /* 0x000fe400000000ff */
[----:B------:R-:W-:Y:S02]  /*a780*/  F2FP.F16.F32.PACK_AB R26, R27, R46 ;  /* 0x0000002e1b1a723e */ /* 0x000fe400000000ff */
[----:B------:R-:W3:Y:S01]  /*a790*/  LDL.LU R46, [R1+0x44] ;  /* 0x00004400012e7983 */ /* 0x000ee20000300800 */
[----:B------:R-:W-:Y:S01]  /*a7a0*/  F2FP.F16.F32.PACK_AB R27, R47, R44 ;  /* 0x0000002c2f1b723e */ /* 0x000fe200000000ff */
[----:B------:R-:W-:Y:S01]  /*a7b0*/  BAR.SYNC.DEFER_BLOCKING 0x0 ;  /* 0x0000000000007b1d */ /* 0x000fe20000010000 */
[----:B------:R-:W-:-:S05]  /*a7c0*/  F2FP.F16.F32.PACK_AB R48, R45, R0 ;  /* 0x000000002d30723e */ /* 0x000fca00000000ff */
[----:B------:R-:W4:Y:S04]  /*a7d0*/  LDL.LU R47, [R1+0x1d8] ;  /* 0x0001d800012f7983 */ /* 0x000f280000300800 */
[----:B------:R-:W4:Y:S04]  /*a7e0*/  LDL.LU R44, [R1+0x1d0] ;  /* 0x0001d000012c7983 */ /* 0x000f280000300800 */
[----:B------:R-:W3:Y:S04]  /*a7f0*/  LDL.LU R45, [R1+0x1dc] ;  /* 0x0001dc00012d7983 */ /* 0x000ee80000300800 */
[----:B------:R-:W3:Y:S04]  /*a800*/  LDL.LU R0, [R1+0x1d4] ;  /* 0x0001d40001007983 */ /* 0x000ee80000300800 */
[----:B------:R-:W3:Y:S04]  /*a810*/  LDL.LU R56, [R1+0x60] ;  /* 0x0000600001387983 */ /* 0x000ee80000300800 */
[----:B------:R-:W3:Y:S04]  /*a820*/  LDL.LU R57, [R1+0x64] ;  /* 0x0000640001397983 */ /* 0x000ee80000300800 */
[----:B------:R-:W4:Y:S04]  /*a830*/  LDL.LU R58, [R1+0x1e0] ;  /* 0x0001e000013a7983 */ /* 0x000f280000300800 */
[----:B------:R-:W4:Y:S01]  /*a840*/  LDL.LU R59, [R1+0x1e4] ;  /* 0x0001e400013b7983 */ /* 0x000f220000300800 */
[----:B--2---:R-:W-:-:S02]  /*a850*/  F2FP.F16.F32.PACK_AB R50, R6, R50 ;  /* 0x000000320632723e */ /* 0x004fc400000000ff */
[----:B------:R-:W-:Y:S02]  /*a860*/  F2FP.F16.F32.PACK_AB R51, R7, R51 ;  /* 0x000000330733723e */ /* 0x000fe400000000ff */
[----:B------:R-:W0:Y:S01]  /*a870*/  LDS.128 R4, [R43+UR7] ;  /* 0x000000072b047984 */ /* 0x000e220008000c00 */
[----:B------:R-:W-:Y:S06]  /*a880*/  BAR.SYNC.DEFER_BLOCKING 0x0 ;  /* 0x0000000000007b1d */ /* 0x000fec0000010000 */
[----:B------:R-:W-:Y:S02]  /*a890*/  STSM.16.M88.4 [R61], R24 ;  /* 0x000000183d007844 */ /* 0x000fe40000000200 */
[----:B------:R-:W-:Y:S06]  /*a8a0*/  BAR.SYNC.DEFER_BLOCKING 0x0 ;  /* 0x0000000000007b1d */ /* 0x000fec0000010000 */
[----:B------:R-:W1:Y:S01]  /*a8b0*/  LDS.128 R16, [R43+UR7] ;  /* 0x000000072b107984 */ /* 0x000e620008000c00 */
[----:B------:R-:W-:-:S02]  /*a8c0*/  F2FP.F16.F32.PACK_AB R49, R2, R3 ;  /* 0x000000030231723e */ /* 0x000fc400000000ff */
[----:B------:R-:W2:Y:S08]  /*a8d0*/  LDC.64 R2, c[0x0][0x398] ;  /* 0x0000e600ff027b82 */ /* 0x000eb00000000a00 */
[----:B------:R-:W-:Y:S06]  /*a8e0*/  BAR.SYNC.DEFER_BLOCKING 0x0 ;  /* 0x0000000000007b1d */ /* 0x000fec0000010000 */
[----:B0-----:R-:W-:Y:S04]  /*a8f0*/  STL [R1+0x2d0], R5 ;  /* 0x0002d00501007387 */ /* 0x001fe80000100800 */
[----:B------:R0:W-:Y:S04]  /*a900*/  STL.64 [R1+0x2c0], R6 ;  /* 0x0002c00601007387 */ /* 0x0001e80000100a00 */
[----:B0-----:R-:W2:Y:S04]  /*a910*/  LDL.LU R7, [R1+0x70] ;  /* 0x0000700001077983 */ /* 0x001ea80000300800 */
[----:B------:R0:W-:Y:S01]  /*a920*/  STSM.16.M88.4 [R61], R48 ;  /* 0x000000303d007844 */ /* 0x0001e20000000200 */
[----:B------:R-:W-:Y:S06]  /*a930*/  BAR.SYNC.DEFER_BLOCKING 0x0 ;  /* 0x0000000000007b1d */ /* 0x000fec0000010000 */
[----:B-1----:R-:W-:Y:S04]  /*a940*/  STL.64 [R1+0x290], R16 ;  /* 0x0002901001007387 */ /* 0x002fe80000100a00 */
[----:B------:R1:W-:Y:S04]  /*a950*/  STL.64 [R1+0x280], R18 ;  /* 0x0002801201007387 */ /* 0x0003e80000100a00 */
[----:B0-----:R-:W2:Y:S04]  /*a960*/  LDL.LU R51, [R1+0x74] ;  /* 0x0000740001337983 */ /* 0x001ea80000300800 */
[----:B------:R-:W2:Y:S04]  /*a970*/  LDL.LU R49, [R1+0x1e8] ;  /* 0x0001e80001317983 */ /* 0x000ea80000300800 */
[----:B------:R-:W2:Y:S01]  /*a980*/  LDL.LU R50, [R1+0x1ec] ;  /* 0x0001ec0001327983 */ /* 0x000ea20000300800 */
[----:B------:R-:W0:Y:S01]  /*a990*/  S2R R53, SR_TID.X ;  /* 0x0000000000357919 */ /* 0x000e220000002100 */
[----:B------:R-:W3:Y:S02]  /*a9a0*/  S2R R52, SR_CTAID.X ;  /* 0x0000000000347919 */ /* 0x000ee40000002500 */
[----:B------:R-:W4:Y:S04]  /*a9b0*/  LDS.128 R24, [R43+UR7] ;  /* 0x000000072b187984 */ /* 0x000f280008000c00 */
[----:B-1----:R-:W2:Y:S01]  /*a9c0*/  LDL.LU R18, [R1+0x94] ;  /* 0x0000940001127983 */ /* 0x002ea20000300800 */
[----:B0-----:R-:W-:-:S05]  /*a9d0*/  LOP3.LUT R53, R53, 0xff, RZ, 0xc0, !PT ;  /* 0x000000ff35357812 */ /* 0x001fca00078ec0ff */
[----:B---3--:R-:W-:Y:S01]  /*a9e0*/  IMAD R52, R52, 0x100, R53 ;  /* 0x0000010034347824 */ /* 0x008fe200078e0235 */
[----:B------:R-:W-:-:S03]  /*a9f0*/  F2FP.F16.F32.PACK_AB R53, R60, R46 ;  /* 0x0000002e3c35723e */ /* 0x000fc600000000ff */
[----:B------:R-:W-:Y:S01]  /*aa00*/  IMAD R48, R52, UR5, RZ ;  /* 0x0000000534307c24 */ /* 0x000fe2000f8e02ff */
[----:B------:R-:W-:Y:S01]  /*aa10*/  F2FP.F16.F32.PACK_AB R52, R54, R55 ;  /* 0x000000373634723e */ /* 0x000fe200000000ff */
[----:B------:R-:W3:Y:S01]  /*aa20*/  LDL.LU R60, [R1+0x84] ;  /* 0x00008400013c7983 */ /* 0x000ee20000300800 */
[----:B----4-:R-:W-:-:S03]  /*aa30*/  F2FP.F16.F32.PACK_AB R54, R47, R44 ;  /* 0x0000002c2f36723e */ /* 0x010fc600000000ff */
[----:B------:R-:W4:Y:S01]  /*aa40*/  LDL.LU R44, [R1+0x1f4] ;  /* 0x0001f400012c7983 */ /* 0x000f220000300800 */
[----:B------:R-:W-:Y:S01]  /*aa50*/  F2FP.F16.F32.PACK_AB R55, R45, R0 ;  /* 0x000000002d37723e */ /* 0x000fe200000000ff */
[----:B------:R-:W-:Y:S06]  /*aa60*/  BAR.SYNC.DEFER_BLOCKING 0x0 ;  /* 0x0000000000007b1d */ /* 0x000fec0000010000 */
[----:B------:R-:W4:Y:S04]  /*aa70*/  LDL.LU R45, [R1+0x1f0] ;  /* 0x0001f000012d7983 */ /* 0x000f280000300800 */
[----:B------:R-:W3:Y:S04]  /*aa80*/  LDL.LU R46, [R1+0x1fc] ;  /* 0x0001fc00012e7983 */ /* 0x000ee80000300800 */
[----:B------:R-:W3:Y:S04]  /*aa90*/  LDL.LU R47, [R1+0x1f8] ;  /* 0x0001f800012f7983 */ /* 0x000ee80000300800 */
[----:B------:R-:W-:Y:S04]  /*aaa0*/  STL.64 [R1+0x268], R24 ;  /* 0x0002681801007387 */ /* 0x000fe80000100a00 */
[----:B------:R-:W-:Y:S04]  /*aab0*/  STL.64 [R1+0x260], R26 ;  /* 0x0002601a01007387 */ /* 0x000fe80000100a00 */
[----:B------:R0:W-:Y:S04]  /*aac0*/  STSM.16.M88.4 [R61], R52 ;  /* 0x000000343d007844 */ /* 0x0001e80000000200 */
[----:B0-----:R-:W3:Y:S04]  /*aad0*/  LDL.LU R54, [R1+0x90] ;  /* 0x0000900001367983 */ /* 0x001ee80000300800 */
[----:B------:R-:W3:Y:S01]  /*aae0*/  LDL.LU R55, [R1+0x80] ;  /* 0x0000800001377983 */ /* 0x000ee20000300800 */
[----:B------:R-:W-:Y:S01]  /*aaf0*/  UIMAD UR4, UR6, UR4, URZ ;  /* 0x00000004060472a4 */ /* 0x000fe2000f8e02ff */
[----:B------:R-:W-:-:S03]  /*ab00*/  IMAD.SHL.U32 R0, R48, 0x2, RZ ;  /* 0x0000000230007824 */ /* 0x000fc600078e00ff */
[----:B------:R-:W-:-:S06]  /*ab10*/  USHF.L.U32 UR5, UR4, 0x1, URZ ;  /* 0x0000000104057899 */ /* 0x000fcc00080006ff */
[----:B--2---:R-:W-:Y:S01]  /*ab20*/  IADD3 R0, P2, P3, R0, UR5, R2 ;  /* 0x0000000500007c10 */ /* 0x004fe2000fb5e002 */
[----:B------:R-:W-:Y:S01]  /*ab30*/  IMAD.HI R2, R48, 0x2, RZ ;  /* 0x0000000230027827 */ /* 0x000fe200078e02ff */
[----:B------:R-:W0:Y:S01]  /*ab40*/  S2R R43, SR_TID.X ;  /* 0x00000000002b7919 */ /* 0x000e220000002100 */
[----:B------:R-:W-:-:S06]  /*ab50*/  UIMAD.WIDE UR4, UR4, 0x2, URZ ;  /* 0x00000002040478a5 */ /* 0x000fcc000f8e02ff */
[----:B------:R-:W-:Y:S02]  /*ab60*/  IADD3.X R2, PT, PT, R2, UR5, R3, P2, P3 ;  /* 0x0000000502027c10 */ /* 0x000fe400097e6403 */
[----:B0-----:R-:W-:-:S03]  /*ab70*/  SHF.R.U32.HI R43, RZ, 0x8, R43 ;  /* 0x00000008ff2b7819 */ /* 0x001fc6000001162b */
[----:B------:R-:W0:Y:S01]  /*ab80*/  LDCU UR4, c[0x0][0x3ec] ;  /* 0x00007d80ff0477ac */ /* 0x000e220008000800 */
[----:B------:R-:W-:Y:S02]  /*ab90*/  SGXT.U32 R43, R43, 0x1 ;  /* 0x000000012b2b781a */ /* 0x000fe40000000000 */
[----:B------:R-:W-:Y:S02]  /*aba0*/  F2FP.F16.F32.PACK_AB R57, R51, R57 ;  /* 0x000000393339723e */ /* 0x000fe400000000ff */
[----:B------:R-:W1:Y:S01]  /*abb0*/  S2R R51, SR_TID.X ;  /* 0x0000000000337919 */ /* 0x000e620000002100 */
[----:B------:R-:W-:Y:S02]  /*abc0*/  F2FP.F16.F32.PACK_AB R58, R49, R58 ;  /* 0x0000003a313a723e */ /* 0x000fe400000000ff */
[----:B------:R-:W-:Y:S02]  /*abd0*/  F2FP.F16.F32.PACK_AB R59, R50, R59 ;  /* 0x0000003b323b723e */ /* 0x000fe400000000ff */
[----:B-1----:R-:W-:-:S04]  /*abe0*/  SHF.L.U32 R26, R51, 0x4, RZ ;  /* 0x00000004331a7819 */ /* 0x002fc800000006ff */
[----:B------:R-:W-:Y:S01]  /*abf0*/  LOP3.LUT R26, R26, 0x1ff0, RZ, 0xc0, !PT ;  /* 0x00001ff01a1a7812 */ /* 0x000fe200078ec0ff */
[----:B------:R-:W-:Y:S01]  /*ac00*/  BAR.SYNC.DEFER_BLOCKING 0x0 ;  /* 0x0000000000007b1d */ /* 0x000fe20000010000 */
[----:B------:R-:W-:-:S07]  /*ac10*/  F2FP.F16.F32.PACK_AB R56, R7, R56 ;  /* 0x000000380738723e */ /* 0x000fce00000000ff */
[----:B------:R-:W1:Y:S01]  /*ac20*/  LDC R7, c[0x0][0x3e8] ;  /* 0x0000fa00ff077b82 */ /* 0x000e620000000800 */
[----:B------:R-:W2:Y:S07]  /*ac30*/  LDS.128 R48, [R26+UR7] ;  /* 0x000000071a307984 */ /* 0x000eae0008000c00 */
[----:B------:R-:W-:Y:S06]  /*ac40*/  BAR.SYNC.DEFER_BLOCKING 0x0 ;  /* 0x0000000000007b1d */ /* 0x000fec0000010000 */
[----:B------:R-:W-:Y:S02]  /*ac50*/  STSM.16.M88.4 [R61], R56 ;  /* 0x000000383d007844 */ /* 0x000fe40000000200 */
[----:B------:R-:W-:Y:S06]  /*ac60*/  BAR.SYNC.DEFER_BLOCKING 0x0 ;  /* 0x0000000000007b1d */ /* 0x000fec0000010000 */
[----:B------:R-:W0:Y:S01]  /*ac70*/  LDS.128 R56, [R26+UR7] ;  /* 0x000000071a387984 */ /* 0x000e220008000c00 */
[----:B-1----:R-:W-:-:S03]  /*ac80*/  IMAD R43, R43, R7, RZ ;  /* 0x000000072b2b7224 */ /* 0x002fc600078e02ff */
[----:B--2---:R-:W-:Y:S01]  /*ac90*/  STL.64 [R1+0x258], R48 ;  /* 0x0002583001007387 */ /* 0x004fe20000100a00 */
[----:B---3--:R-:W-:Y:S02]  /*aca0*/  F2FP.F16.F32.PACK_AB R52, R54, R55 ;  /* 0x000000373634723e */ /* 0x008fe400000000ff */
[----:B----4-:R-:W-:Y:S02]  /*acb0*/  F2FP.F16.F32.PACK_AB R54, R44, R45 ;  /* 0x0000002d2c36723e */ /* 0x010fe400000000ff */
[----:B------:R-:W-:Y:S01]  /*acc0*/  LEA R44, P2, R43, R0, 0x1 ;  /* 0x000000002b2c7211 */ /* 0x000fe200078408ff */
[----:B------:R-:W-:Y:S01]  /*acd0*/  STL.64 [R1+0x250], R50 ;  /* 0x0002503201007387 */ /* 0x000fe20000100a00 */
[----:B------:R-:W-:Y:S02]  /*ace0*/  IMAD R3, R7, 0x2, R43 ;  /* 0x0000000207037824 */ /* 0x000fe400078e022b */
[----:B------:R-:W-:Y:S02]  /*acf0*/  LEA.HI.X.SX32 R45, R43, R2, 0x1, P2 ;  /* 0x000000022b2d7211 */ /* 0x000fe400010f0eff */
[----:B------:R-:W2:Y:S04]  /*ad00*/  LDL.LU R43, [R1+0x2f0] ;  /* 0x0002f000012b7983 */ /* 0x000ea80000300800 */
[----:B0-----:R0:W-:Y:S04]  /*ad10*/  STL.64 [R1+0x248], R56 ;  /* 0x0002483801007387 */ /* 0x0011e80000100a00 */
[----:B0-----:R-:W3:Y:S04]  /*ad20*/  LDL.LU R56, [R1+0x18] ;  /* 0x0000180001387983 */ /* 0x001ee80000300800 */
[----:B------:R-:W4:Y:S04]  /*ad30*/  LDL.LU R57, [R1+0x1c] ;  /* 0x00001c0001397983 */ /* 0x000f280000300800 */
[----:B------:R0:W-:Y:S04]  /*ad40*/  STL.64 [R1+0x240], R58 ;  /* 0x0002403a01007387 */ /* 0x0001e80000100a00 */
[----:B0-----:R-:W2:Y:S04]  /*ad50*/  LDL.LU R58, [R1+0x10] ;  /* 0x00001000013a7983 */ /* 0x001ea80000300800 */
[----:B------:R-:W3:Y:S01]  /*ad60*/  LDL.LU R59, [R1+0x14] ;  /* 0x00001400013b7983 */ /* 0x000ee20000300800 */
[----:B------:R-:W-:Y:S01]  /*ad70*/  BAR.SYNC.DEFER_BLOCKING 0x0 ;  /* 0x0000000000007b1d */ /* 0x000fe20000010000 */
[----:B------:R-:W-:-:S02]  /*ad80*/  F2FP.F16.F32.PACK_AB R53, R18, R60 ;  /* 0x0000003c1235723e */ /* 0x000fc400000000ff */
[----:B------:R-:W-:Y:S01]  /*ad90*/  F2FP.F16.F32.PACK_AB R55, R46, R47 ;  /* 0x0000002f2e37723e */ /* 0x000fe200000000ff */
[----:B------:R-:W-:Y:S01]  /*ada0*/  IMAD R18, R7, 0x2, R3 ;  /* 0x0000000207127824 */ /* 0x000fe200078e0203 */
[----:B------:R-:W-:-:S03]  /*adb0*/  LEA R60, P3, R3, R0, 0x1 ;  /* 0x00000000033c7211 */ /* 0x000fc600078608ff */
[----:B------:R0:W-:Y:S01]  /*adc0*/  STSM.16.M88.4 [R61], R52 ;  /* 0x000000343d007844 */ /* 0x0001e20000000200 */
[----:B------:R-:W-:Y:S01]  /*add0*/  BAR.SYNC.DEFER_BLOCKING 0x0 ;  /* 0x0000000000007b1d */ /* 0x000fe20000010000 */
[----:B------:R-:W-:-:S04]  /*ade0*/  LEA R46, P5, R18, R0, 0x1 ;  /* 0x00000000122e7211 */ /* 0x000fc800078a08ff */
[-C--:B------:R-:W-:Y:S02]  /*adf0*/  LEA.HI.X.SX32 R47, R18, R2.reuse, 0x1, P5 ;  /* 0x00000002122f7211 */ /* 0x080fe400028f0eff */
[----:B0-----:R-:W-:Y:S01]  /*ae00*/  LEA.HI.X.SX32 R61, R3, R2, 0x1, P3 ;  /* 0x00000002033d7211 */ /* 0x001fe200018f0eff */
[----:B------:R-:W-:-:S04]  /*ae10*/  IMAD R52, R7, 0x2, R18 ;  /* 0x0000000207347824 */ /* 0x000fc800078e0212 */
[----:B------:R-:W-:Y:S01]  /*ae20*/  IMAD R3, R7, 0x2, R52 ;  /* 0x0000000207037824 */ /* 0x000fe200078e0234 */
[----:B--2---:R0:W-:Y:S04]  /*ae30*/  STG.E.U16 desc[UR8][R44.64], R58 ;  /* 0x0000003a2c007986 */ /* 0x0041e8000c101508 */
[----:B---3--:R-:W-:Y:S04]  /*ae40*/  STG.E.U16 desc[UR8][R60.64], R59 ;  /* 0x0000003b3c007986 */ /* 0x008fe8000c101508 */
[----:B------:R1:W-:Y:S04]  /*ae50*/  STG.E.U16 desc[UR8][R46.64], R56 ;  /* 0x000000382e007986 */ /* 0x0003e8000c101508 */
[----:B0-----:R-:W2:Y:S04]  /*ae60*/  LDL.LU.64 R44, [R1+0x2e8] ;  /* 0x0002e800012c7983 */ /* 0x001ea80000300a00 */
[----:B-1----:R-:W3:Y:S04]  /*ae70*/  LDL.LU.64 R46, [R1+0x2e0] ;  /* 0x0002e000012e7983 */ /* 0x002ee80000300a00 */
[----:B------:R-:W2:Y:S04]  /*ae80*/  LDL.LU R49, [R1] ;  /* 0x0000000001317983 */ /* 0x000ea80000300800 */
[----:B------:R-:W3:Y:S01]  /*ae90*/  LDL.LU R26, [R1+0x4] ;  /* 0x00000400011a7983 */ /* 0x000ee20000300800 */
[----:B------:R-:W-:-:S03]  /*aea0*/  LEA R60, P2, R52, R0, 0x1 ;  /* 0x00000000343c7211 */ /* 0x000fc600078408ff */
[----:B------:R-:W3:Y:S01]  /*aeb0*/  LDL.LU R18, [R1+0x8] ;  /* 0x0000080001127983 */ /* 0x000ee20000300800 */
[----:B------:R-:W-:Y:S02]  /*aec0*/  LEA.HI.X.SX32 R61, R52, R2, 0x1, P2 ;  /* 0x00000002343d7211 */ /* 0x000fe400010f0eff */
[C---:B------:R-:W-:Y:S02]  /*aed0*/  LEA R54, P2, R3.reuse, R0, 0x1 ;  /* 0x0000000003367211 */ /* 0x040fe400078408ff */
[----:B------:R-:W-:Y:S02]  /*aee0*/  PRMT R27, R58, 0x7632, R27 ;  /* 0x000076323a1b7816 */ /* 0x000fe4000000001b */
[----:B------:R-:W-:Y:S01]  /*aef0*/  LEA.HI.X.SX32 R55, R3, R2, 0x1, P2 ;  /* 0x0000000203377211 */ /* 0x000fe200010f0eff */
[----:B----4-:R-:W-:Y:S04]  /*af00*/  STG.E.U16 desc[UR8][R60.64], R57 ;  /* 0x000000393c007986 */ /* 0x010fe8000c101508 */
[----:B------:R0:W-:Y:S04]  /*af10*/  STG.E.U16 desc[UR8][R54.64], R27 ;  /* 0x0000001b36007986 */ /* 0x0001e8000c101508 */
[----:B0-----:R-:W4:Y:S01]  /*af20*/  LDL.LU R27, [R1+0xc] ;  /* 0x00000c00011b7983 */ /* 0x001f220000300800 */
[----:B------:R-:W-:-:S04]  /*af30*/  LEA R53, R7, R3, 0x1 ;  /* 0x0000000307357211 */ /* 0x000fc800078e08ff */
[----:B------:R-:W-:Y:S01]  /*af40*/  LEA R52, P2, R53, R0, 0x1 ;  /* 0x0000000035347211 */ /* 0x000fe200078408ff */
[----:B------:R-:W-:Y:S01]  /*af50*/  IMAD R3, R7, 0x2, R53 ;  /* 0x0000000207037824 */ /* 0x000fe200078e0235 */
[----:B------:R-:W-:Y:S02]  /*af60*/  PRMT R50, R56, 0x7632, R50 ;  /* 0x0000763238327816 */ /* 0x000fe40000000032 */
[----:B------:R-:W-:Y:S01]  /*af70*/  LEA.HI.X.SX32 R53, R53, R2, 0x1, P2 ;  /* 0x0000000235357211 */ /* 0x000fe200010f0eff */
[----:B------:R-:W-:Y:S01]  /*af80*/  IMAD R61, R7, 0x2, R3 ;  /* 0x00000002073d7824 */ /* 0x000fe200078e0203 */
[----:B------:R-:W-:Y:S02]  /*af90*/  LEA R56, P2, R3, R0, 0x1 ;  /* 0x0000000003387211 */ /* 0x000fe400078408ff */
[----:B------:R-:W-:Y:S02]  /*afa0*/  PRMT R51, R59, 0x7632, R51 ;  /* 0x000076323b337816 */ /* 0x000fe40000000033 */
[----:B------:R-:W-:-:S02]  /*afb0*/  PRMT R48, R57, 0x7632, R48 ;  /* 0x0000763239307816 */ /* 0x000fc40000000030 */
[----:B------:R-:W-:Y:S01]  /*afc0*/  LEA.HI.X.SX32 R57, R3, R2, 0x1, P2 ;  /* 0x0000000203397211 */ /* 0x000fe200010f0eff */
[C---:B------:R-:W-:Y:S01]  /*afd0*/  IMAD R3, R7.reuse, 0x2, R61 ;  /* 0x0000000207037824 */ /* 0x040fe200078e023d */
[----:B------:R0:W-:Y:S03]  /*afe0*/  STG.E.U16 desc[UR8][R52.64], R51 ;  /* 0x0000003334007986 */ /* 0x0001e6000c101508 */
[----:B------:R-:W-:Y:S01]  /*aff0*/  IMAD R55, R7, 0x2, R3 ;  /* 0x0000000207377824 */ /* 0x000fe200078e0203 */
[-C--:B------:R-:W-:Y:S02]  /*b000*/  LEA R60, P3, R3, R0.reuse, 0x1 ;  /* 0x00000000033c7211 */ /* 0x080fe400078608ff */
[----:B0-----:R-:W-:-:S04]  /*b010*/  LEA R52, P2, R61, R0, 0x1 ;  /* 0x000000003d347211 */ /* 0x001fc800078408ff */
[-C--:B------:R-:W-:Y:S02]  /*b020*/  LEA.HI.X.SX32 R53, R61, R2.reuse, 0x1, P2 ;  /* 0x000000023d357211 */ /* 0x080fe400010f0eff */
[----:B------:R-:W-:Y:S02]  /*b030*/  LEA.HI.X.SX32 R61, R3, R2, 0x1, P3 ;  /* 0x00000002033d7211 */ /* 0x000fe400018f0eff */
[----:B------:R-:W-:Y:S01]  /*b040*/  LEA R3, R7, R55, 0x1 ;  /* 0x0000003707037211 */ /* 0x000fe200078e08ff */
[----:B------:R-:W-:Y:S01]  /*b050*/  STG.E.U16 desc[UR8][R56.64], R50 ;  /* 0x0000003238007986 */ /* 0x000fe2000c101508 */
[----:B------:R-:W-:-:S03]  /*b060*/  LEA R54, P2, R55, R0, 0x1 ;  /* 0x0000000037367211 */ /* 0x000fc600078408ff */
[----:B------:R0:W-:Y:S01]  /*b070*/  STG.E.U16 desc[UR8][R52.64], R48 ;  /* 0x0000003034007986 */ /* 0x0001e2000c101508 */
[----:B------:R-:W-:Y:S02]  /*b080*/  LEA.HI.X.SX32 R55, R55, R2, 0x1, P2 ;  /* 0x0000000237377211 */ /* 0x000fe400010f0eff */
[----:B0-----:R-:W-:Y:S01]  /*b090*/  LEA R52, P3, R3, R0, 0x1 ;  /* 0x0000000003347211 */ /* 0x001fe200078608ff */
[----:B------:R-:W-:-:S03]  /*b0a0*/  IMAD R48, R7, 0x2, R3 ;  /* 0x0000000207307824 */ /* 0x000fc600078e0203 */
[----:B------:R-:W-:Y:S01]  /*b0b0*/  LEA.HI.X.SX32 R53, R3, R2, 0x1, P3 ;  /* 0x0000000203357211 */ /* 0x000fe200018f0eff */
[----:B--2---:R-:W-:Y:S04]  /*b0c0*/  STG.E.U16 desc[UR8][R60.64], R49 ;  /* 0x000000313c007986 */ /* 0x004fe8000c101508 */
[----:B---3--:R0:W-:Y:S04]  /*b0d0*/  STG.E.U16 desc[UR8][R54.64], R26 ;  /* 0x0000001a36007986 */ /* 0x0081e8000c101508 */
[----:B------:R1:W-:Y:S01]  /*b0e0*/  STG.E.U16 desc[UR8][R52.64], R18 ;  /* 0x0000001234007986 */ /* 0x0003e2000c101508 */
[----:B0-----:R-:W-:Y:S01]  /*b0f0*/  LEA R54, P2, R48, R0, 0x1 ;  /* 0x0000000030367211 */ /* 0x001fe200078408ff */
[----:B-1----:R-:W-:-:S03]  /*b100*/  IMAD R52, R7, 0x2, R48 ;  /* 0x0000000207347824 */ /* 0x002fc600078e0230 */
[----:B------:R-:W-:Y:S01]  /*b110*/  LEA.HI.X.SX32 R55, R48, R2, 0x1, P2 ;  /* 0x0000000230377211 */ /* 0x000fe200010f0eff */
[C---:B------:R-:W-:Y:S01]  /*b120*/  IMAD R3, R7.reuse, 0x2, R52 ;  /* 0x0000000207037824 */ /* 0x040fe200078e0234 */
[----:B------:R-:W-:Y:S02]  /*b130*/  LEA R60, P2, R52, R0, 0x1 ;  /* 0x00000000343c7211 */ /* 0x000fe400078408ff */
[----:B------:R-:W-:Y:S01]  /*b140*/  PRMT R24, R18, 0x7632, R24 ;  /* 0x0000763212187816 */ /* 0x000fe20000000018 */
[----:B------:R-:W-:Y:S01]  /*b150*/  IMAD R18, R7, 0x2, R3 ;  /* 0x0000000207127824 */ /* 0x000fe200078e0203 */
[----:B------:R-:W-:Y:S02]  /*b160*/  LEA.HI.X.SX32 R61, R52, R2, 0x1, P2 ;  /* 0x00000002343d7211 */ /* 0x000fe400010f0eff */
[----:B------:R-:W-:Y:S02]  /*b170*/  LEA R52, P2, R3, R0, 0x1 ;  /* 0x0000000003347211 */ /* 0x000fe400078408ff */
[----:B------:R-:W-:-:S02]  /*b180*/  PRMT R19, R49, 0x7632, R19 ;  /* 0x0000763231137816 */ /* 0x000fc40000000013 */
[----:B------:R-:W-:Y:S02]  /*b190*/  LEA.HI.X.SX32 R53, R3, R2, 0x1, P2 ;  /* 0x0000000203357211 */ /* 0x000fe400010f0eff */
[----:B------:R-:W-:Y:S01]  /*b1a0*/  LEA R3, R7, R18, 0x1 ;  /* 0x0000001207037211 */ /* 0x000fe200078e08ff */
[----:B----4-:R0:W-:Y:S01]  /*b1b0*/  STG.E.U16 desc[UR8][R54.64], R27 ;  /* 0x0000001b36007986 */ /* 0x0101e2000c101508 */
[----:B------:R-:W-:-:S03]  /*b1c0*/  PRMT R25, R26, 0x7632, R25 ;  /* 0x000076321a197816 */ /* 0x000fc60000000019 */
[----:B------:R1:W-:Y:S01]  /*b1d0*/  STG.E.U16 desc[UR8][R60.64], R19 ;  /* 0x000000133c007986 */ /* 0x0003e2000c101508 */
[----:B0-----:R-:W-:-:S03]  /*b1e0*/  LEA R54, P2, R18, R0, 0x1 ;  /* 0x0000000012367211 */ /* 0x001fc600078408ff */
[----:B------:R0:W-:Y:S01]  /*b1f0*/  STG.E.U16 desc[UR8][R52.64], R25 ;  /* 0x0000001934007986 */ /* 0x0001e2000c101508 */
[----:B-1----:R-:W-:Y:S01]  /*b200*/  IMAD R61, R7, 0x2, R3 ;  /* 0x00000002073d7824 */ /* 0x002fe200078e0203 */
[----:B------:R-:W-:Y:S02]  /*b210*/  LEA.HI.X.SX32 R55, R18, R2, 0x1, P2 ;  /* 0x0000000212377211 */ /* 0x000fe400010f0eff */
[----:B------:R-:W-:Y:S01]  /*b220*/  LEA R18, P2, R3, R0, 0x1 ;  /* 0x0000000003127211 */ /* 0x000fe200078408ff */
[----:B0-----:R-:W-:-:S03]  /*b230*/  IMAD R53, R7, 0x2, R61 ;  /* 0x0000000207357824 */ /* 0x001fc600078e023d */
[----:B------:R-:W-:Y:S02]  /*b240*/  LEA.HI.X.SX32 R19, R3, R2, 0x1, P2 ;  /* 0x0000000203137211 */ /* 0x000fe400010f0eff */
[----:B------:R-:W-:Y:S01]  /*b250*/  LEA R60, P2, R61, R0, 0x1 ;  /* 0x000000003d3c7211 */ /* 0x000fe200078408ff */
[----:B------:R-:W-:Y:S01]  /*b260*/  IMAD R3, R7, 0x2, R53 ;  /* 0x0000000207037824 */ /* 0x000fe200078e0235 */
[----:B------:R0:W-:Y:S02]  /*b270*/  STG.E.U16 desc[UR8][R54.64], R24 ;  /* 0x0000001836007986 */ /* 0x0001e4000c101508 */
[----:B------:R-:W-:Y:S02]  /*b280*/  LEA.HI.X.SX32 R61, R61, R2, 0x1, P2 ;  /* 0x000000023d3d7211 */ /* 0x000fe400010f0eff */
[----:B------:R-:W-:Y:S02]  /*b290*/  PRMT R17, R27, 0x7632, R17 ;  /* 0x000076321b117816 */ /* 0x000fe40000000011 */
[----:B------:R-:W-:-:S02]  /*b2a0*/  LEA R52, P3, R53, R0, 0x1 ;  /* 0x0000000035347211 */ /* 0x000fc400078608ff */
[----:B0-----:R-:W-:-:S04]  /*b2b0*/  LEA R54, P2, R3, R0, 0x1 ;  /* 0x0000000003367211 */ /* 0x001fc800078408ff */
[-C--:B------:R-:W-:Y:S01]  /*b2c0*/  LEA.HI.X.SX32 R55, R3, R2.reuse, 0x1, P2 ;  /* 0x0000000203377211 */ /* 0x080fe200010f0eff */
[----:B------:R-:W-:Y:S01]  /*b2d0*/  IMAD R3, R7, 0x2, R3 ;  /* 0x0000000207037824 */ /* 0x000fe200078e0203 */
[----:B------:R-:W-:Y:S01]  /*b2e0*/  LEA.HI.X.SX32 R53, R53, R2, 0x1, P3 ;  /* 0x0000000235357211 */ /* 0x000fe200018f0eff */
[----:B------:R-:W-:Y:S04]  /*b2f0*/  STG.E.U16 desc[UR8][R18.64], R17 ;  /* 0x0000001112007986 */ /* 0x000fe8000c101508 */
[----:B------:R0:W-:Y:S04]  /*b300*/  STG.E.U16 desc[UR8][R60.64], R44 ;  /* 0x0000002c3c007986 */ /* 0x0001e8000c101508 */
[----:B------:R1:W-:Y:S04]  /*b310*/  STG.E.U16 desc[UR8][R52.64], R45 ;  /* 0x0000002d34007986 */ /* 0x0003e8000c101508 */
[----:B------:R2:W-:Y:S01]  /*b320*/  STG.E.U16 desc[UR8][R54.64], R46 ;  /* 0x0000002e36007986 */ /* 0x0005e2000c101508 */
[----:B0-----:R-:W-:-:S02]  /*b330*/  LEA R60, R7, R3, 0x1 ;  /* 0x00000003073c7211 */ /* 0x001fc400078e08ff */
[----:B-1----:R-:W-:-:S03]  /*b340*/  LEA R52, P2, R3, R0, 0x1 ;  /* 0x0000000003347211 */ /* 0x002fc600078408ff */
[----:B--2---:R-:W-:Y:S01]  /*b350*/  IMAD R55, R7, 0x2, R60 ;  /* 0x0000000207377824 */ /* 0x004fe200078e023c */
[----:B------:R-:W-:Y:S02]  /*b360*/  PRMT R54, R44, 0x7632, R54 ;  /* 0x000076322c367816 */ /* 0x000fe40000000036 */
[----:B------:R-:W-:Y:S02]  /*b370*/  LEA.HI.X.SX32 R53, R3, R2, 0x1, P2 ;  /* 0x0000000203357211 */ /* 0x000fe400010f0eff */
[----:B------:R-:W-:Y:S02]  /*b380*/  PRMT R16, R46, 0x7632, R16 ;  /* 0x000076322e107816 */ /* 0x000fe40000000010 */
[-C--:B------:R-:W-:Y:S01]  /*b390*/  LEA R44, P3, R60, R0.reuse, 0x1 ;  /* 0x000000003c2c7211 */ /* 0x080fe200078608ff */
[----:B------:R-:W-:Y:S01]  /*b3a0*/  IMAD R3, R7, 0x2, R55 ;  /* 0x0000000207037824 */ /* 0x000fe200078e0237 */
[----:B------:R-:W-:Y:S01]  /*b3b0*/  LEA R46, P2, R55, R0, 0x1 ;  /* 0x00000000372e7211 */ /* 0x000fe200078408ff */
[----:B------:R0:W-:Y:S01]  /*b3c0*/  STG.E.U16 desc[UR8][R52.64], R47 ;  /* 0x0000002f34007986 */ /* 0x0001e2000c101508 */
[----:B------:R-:W-:-:S02]  /*b3d0*/  PRMT R61, R45, 0x7632, R61 ;  /* 0x000076322d3d7816 */ /* 0x000fc4000000003d */
[----:B------:R-:W-:Y:S02]  /*b3e0*/  PRMT R6, R47, 0x7632, R6 ;  /* 0x000076322f067816 */ /* 0x000fe40000000006 */
[-C--:B------:R-:W-:Y:S02]  /*b3f0*/  LEA.HI.X.SX32 R45, R60, R2.reuse, 0x1, P3 ;  /* 0x000000023c2d7211 */ /* 0x080fe400018f0eff */
[----:B0-----:R-:W-:Y:S01]  /*b400*/  LEA.HI.X.SX32 R47, R55, R2, 0x1, P2 ;  /* 0x00000002372f7211 */ /* 0x001fe200010f0eff */
[----:B------:R-:W-:Y:S02]  /*b410*/  IMAD R55, R7, 0x2, R3 ;  /* 0x0000000207377824 */ /* 0x000fe400078e0203 */
[----:B------:R0:W-:Y:S01]  /*b420*/  STG.E.U16 desc[UR8][R44.64], R54 ;  /* 0x000000362c007986 */ /* 0x0001e2000c101508 */
[----:B------:R-:W-:-:S04]  /*b430*/  LEA R52, P2, R3, R0, 0x1 ;  /* 0x0000000003347211 */ /* 0x000fc800078408ff */
[----:B------:R-:W-:Y:S01]  /*b440*/  LEA.HI.X.SX32 R53, R3, R2, 0x1, P2 ;  /* 0x0000000203357211 */ /* 0x000fe200010f0eff */
[----:B0-----:R-:W-:Y:S01]  /*b450*/  IMAD R54, R7, 0x2, R55 ;  /* 0x0000000207367824 */ /* 0x001fe200078e0237 */
[----:B------:R-:W-:-:S04]  /*b460*/  LEA R44, P2, R55, R0, 0x1 ;  /* 0x00000000372c7211 */ /* 0x000fc800078408ff */
[----:B------:R-:W-:Y:S01]  /*b470*/  LEA R3, R7, R54, 0x1 ;  /* 0x0000003607037211 */ /* 0x000fe200078e08ff */
[----:B------:R0:W-:Y:S01]  /*b480*/  STG.E.U16 desc[UR8][R46.64], R61 ;  /* 0x0000003d2e007986 */ /* 0x0001e2000c101508 */
[----:B------:R-:W-:-:S03]  /*b490*/  LEA.HI.X.SX32 R45, R55, R2, 0x1, P2 ;  /* 0x00000002372d7211 */ /* 0x000fc600010f0eff */
[----:B------:R-:W-:Y:S01]  /*b4a0*/  IMAD R60, R7, 0x2, R3 ;  /* 0x00000002073c7824 */ /* 0x000fe200078e0203 */
[----:B------:R1:W-:Y:S01]  /*b4b0*/  STG.E.U16 desc[UR8][R52.64], R16 ;  /* 0x0000001034007986 */ /* 0x0003e2000c101508 */
[----:B0-----:R-:W-:-:S04]  /*b4c0*/  LEA R46, P2, R54, R0, 0x1 ;  /* 0x00000000362e7211 */ /* 0x001fc800078408ff */
[----:B------:R-:W-:Y:S02]  /*b4d0*/  LEA.HI.X.SX32 R47, R54, R2, 0x1, P2 ;  /* 0x00000002362f7211 */ /* 0x000fe400010f0eff */
[CC--:B-1----:R-:W-:Y:S02]  /*b4e0*/  LEA R52, P3, R3.reuse, R0.reuse, 0x1 ;  /* 0x0000000003347211 */ /* 0x0c2fe400078608ff */
[C---:B------:R-:W-:Y:S02]  /*b4f0*/  LEA R54, P2, R60.reuse, R0, 0x1 ;  /* 0x000000003c367211 */ /* 0x040fe400078408ff */
[-C--:B------:R-:W-:Y:S02]  /*b500*/  LEA.HI.X.SX32 R53, R3, R2.reuse, 0x1, P3 ;  /* 0x0000000203357211 */ /* 0x080fe400018f0eff */
[----:B------:R-:W-:Y:S01]  /*b510*/  LEA.HI.X.SX32 R55, R60, R2, 0x1, P2 ;  /* 0x000000023c377211 */ /* 0x000fe200010f0eff */
[C---:B------:R-:W-:Y:S01]  /*b520*/  IMAD R60, R7.reuse, 0x2, R60 ;  /* 0x00000002073c7824 */ /* 0x040fe200078e023c */
[----:B------:R0:W-:Y:S04]  /*b530*/  STG.E.U16 desc[UR8][R44.64], R6 ;  /* 0x000000062c007986 */ /* 0x0001e8000c101508 */
[----:B------:R-:W-:Y:S04]  /*b540*/  STG.E.U16 desc[UR8][R46.64], R40 ;  /* 0x000000282e007986 */ /* 0x000fe8000c101508 */
[----:B------:R1:W-:Y:S01]  /*b550*/  STG.E.U16 desc[UR8][R52.64], R41 ;  /* 0x0000002934007986 */ /* 0x0003e2000c101508 */
[----:B0-----:R-:W-:Y:S01]  /*b560*/  IMAD R45, R7, 0x2, R60 ;  /* 0x00000002072d7824 */ /* 0x001fe200078e023c */
[----:B-1----:R-:W-:-:S02]  /*b570*/  PRMT R53, R40, 0x7632, R53 ;  /* 0x0000763228357816 */ /* 0x002fc40000000035 */
[C---:B------:R-:W-:Y:S02]  /*b580*/  LEA R40, P2, R60.reuse, R0, 0x1 ;  /* 0x000000003c287211 */ /* 0x040fe400078408ff */
[----:B------:R-:W-:Y:S02]  /*b590*/  PRMT R52, R41, 0x7632, R52 ;  /* 0x0000763229347816 */ /* 0x000fe40000000034 */
[----:B------:R-:W-:Y:S02]  /*b5a0*/  LEA.HI.X.SX32 R41, R60, R2, 0x1, P2 ;  /* 0x000000023c297211 */ /* 0x000fe400010f0eff */
[----:B------:R-:W0:Y:S01]  /*b5b0*/  LDC R60, c[0x0][0x3e8] ;  /* 0x0000fa00ff3c7b82 */ /* 0x000e220000000800 */
[----:B------:R-:W-:Y:S01]  /*b5c0*/  LEA R47, R7, R45, 0x1 ;  /* 0x0000002d072f7211 */ /* 0x000fe200078e08ff */
[----:B------:R0:W-:Y:S01]  /*b5d0*/  STG.E.U16 desc[UR8][R54.64], R42 ;  /* 0x0000002a36007986 */ /* 0x0001e2000c101508 */
[----:B------:R-:W-:Y:S02]  /*b5e0*/  LEA R44, P3, R45, R0, 0x1 ;  /* 0x000000002d2c7211 */ /* 0x000fe400078608ff */
[----:B------:R-:W-:Y:S01]  /*b5f0*/  PRMT R3, R43, 0x7632, R3 ;  /* 0x000076322b037816 */ /* 0x000fe20000000003 */
[----:B------:R1:W-:Y:S01]  /*b600*/  STG.E.U16 desc[UR8][R40.64], R43 ;  /* 0x0000002b28007986 */ /* 0x0003e2000c101508 */
[----:B------:R-:W-:-:S02]  /*b610*/  LEA.HI.X.SX32 R45, R45, R2, 0x1, P3 ;  /* 0x000000022d2d7211 */ /* 0x000fc400018f0eff */
[----:B------:R-:W-:-:S03]  /*b620*/  LEA R46, P2, R47, R0, 0x1 ;  /* 0x000000002f2e7211 */ /* 0x000fc600078408ff */
[----:B------:R2:W-:Y:S01]  /*b630*/  STG.E.U16 desc[UR8][R44.64], R53 ;  /* 0x000000352c007986 */ /* 0x0005e2000c101508 */
[----:B0-----:R-:W-:Y:S01]  /*b640*/  IMAD R54, R60, 0x2, R47 ;  /* 0x000000023c367824 */ /* 0x001fe200078e022f */
[----:B------:R-:W-:-:S03]  /*b650*/  LEA.HI.X.SX32 R47, R47, R2, 0x1, P2 ;  /* 0x000000022f2f7211 */ /* 0x000fc600010f0eff */
[----:B-1----:R-:W-:Y:S01]  /*b660*/  IMAD R43, R60, 0x2, R54 ;  /* 0x000000023c2b7824 */ /* 0x002fe200078e0236 */
[----:B------:R-:W-:-:S03]  /*b670*/  LEA R40, P2, R54, R0, 0x1 ;  /* 0x0000000036287211 */ /* 0x000fc600078408ff */
[----:B--2---:R-:W-:Y:S01]  /*b680*/  IMAD R53, R60, 0x2, R43 ;  /* 0x000000023c357824 */ /* 0x004fe200078e022b */
[----:B------:R-:W-:Y:S01]  /*b690*/  LEA.HI.X.SX32 R41, R54, R2, 0x1, P2 ;  /* 0x0000000236297211 */ /* 0x000fe200010f0eff */
[----:B------:R0:W-:Y:S01]  /*b6a0*/  STG.E.U16 desc[UR8][R46.64], R52 ;  /* 0x000000342e007986 */ /* 0x0001e2000c101508 */
[C---:B------:R-:W-:Y:S02]  /*b6b0*/  LEA R44, P2, R43.reuse, R0, 0x1 ;  /* 0x000000002b2c7211 */ /* 0x040fe400078408ff */
[----:B------:R-:W-:Y:S02]  /*b6c0*/  PRMT R42, R42, 0x7632, R42 ;  /* 0x000076322a2a7816 */ /* 0x000fe4000000002a */
[----:B------:R-:W-:Y:S02]  /*b6d0*/  LEA.HI.X.SX32 R45, R43, R2, 0x1, P2 ;  /* 0x000000022b2d7211 */ /* 0x000fe400010f0eff */
[----:B0-----:R-:W-:Y:S02]  /*b6e0*/  LEA R52, R60, R53, 0x1 ;  /* 0x000000353c347211 */ /* 0x001fe400078e08ff */
[----:B------:R-:W-:-:S03]  /*b6f0*/  LEA R46, P2, R53, R0, 0x1 ;  /* 0x00000000352e7211 */ /* 0x000fc600078408ff */
[----:B------:R-:W-:Y:S01]  /*b700*/  IMAD R54, R60, 0x2, R52 ;  /* 0x000000023c367824 */ /* 0x000fe200078e0234 */
[----:B------:R0:W-:Y:S01]  /*b710*/  STG.E.U16 desc[UR8][R40.64], R42 ;  /* 0x0000002a28007986 */ /* 0x0001e2000c101508 */
[----:B------:R-:W-:-:S03]  /*b720*/  LEA.HI.X.SX32 R47, R53, R2, 0x1, P2 ;  /* 0x00000002352f7211 */ /* 0x000fc600010f0eff */
[----:B------:R1:W-:Y:S01]  /*b730*/  STG.E.U16 desc[UR8][R44.64], R3 ;  /* 0x000000032c007986 */ /* 0x0003e2000c101508 */
[-C--:B0-----:R-:W-:Y:S02]  /*b740*/  LEA R42, P2, R54, R0.reuse, 0x1 ;  /* 0x00000000362a7211 */ /* 0x081fe400078408ff */
[----:B------:R-:W-:Y:S02]  /*b750*/  LEA R40, P3, R52, R0, 0x1 ;  /* 0x0000000034287211 */ /* 0x000fe400078608ff */
[-C--:B------:R-:W-:Y:S01]  /*b760*/  LEA.HI.X.SX32 R43, R54, R2.reuse, 0x1, P2 ;  /* 0x00000002362b7211 */ /* 0x080fe200010f0eff */
[----:B------:R-:W-:Y:S01]  /*b770*/  IMAD R54, R60, 0x2, R54 ;  /* 0x000000023c367824 */ /* 0x000fe200078e0236 */
[----:B------:R-:W-:Y:S01]  /*b780*/  LEA.HI.X.SX32 R41, R52, R2, 0x1, P3 ;  /* 0x0000000234297211 */ /* 0x000fe200018f0eff */
[----:B------:R0:W-:Y:S01]  /*b790*/  STG.E.U16 desc[UR8][R46.64], R36 ;  /* 0x000000242e007986 */ /* 0x0001e2000c101508 */
[----:B-1----:R-:W-:-:S03]  /*b7a0*/  PRMT R45, R36, 0x7632, R45 ;  /* 0x00007632242d7816 */ /* 0x002fc6000000002d */
[----:B------:R1:W-:Y:S04]  /*b7b0*/  STG.E.U16 desc[UR8][R40.64], R37 ;  /* 0x0000002528007986 */ /* 0x0003e8000c101508 */
[----:B------:R2:W-:Y:S01]  /*b7c0*/  STG.E.U16 desc[UR8][R42.64], R38 ;  /* 0x000000262a007986 */ /* 0x0005e2000c101508 */
[----:B0-----:R-:W-:Y:S01]  /*b7d0*/  IMAD R36, R60, 0x2, R54 ;  /* 0x000000023c247824 */ /* 0x001fe200078e0236 */
[----:B------:R-:W-:-:S04]  /*b7e0*/  PRMT R46, R37, 0x7632, R46 ;  /* 0x00007632252e7816 */ /* 0x000fc8000000002e */
[----:B-1----:R-:W-:Y:S02]  /*b7f0*/  LEA R37, R60, R36, 0x1 ;  /* 0x000000243c257211 */ /* 0x002fe400078e08ff */
[-C--:B--2---:R-:W-:Y:S02]  /*b800*/  LEA R42, P2, R54, R0.reuse, 0x1 ;  /* 0x00000000362a7211 */ /* 0x084fe400078408ff */
[----:B------:R-:W-:Y:S02]  /*b810*/  LEA R40, P3, R36, R0, 0x1 ;  /* 0x0000000024287211 */ /* 0x000fe400078608ff */
[-C--:B------:R-:W-:Y:S01]  /*b820*/  LEA.HI.X.SX32 R43, R54, R2.reuse, 0x1, P2 ;  /* 0x00000002362b7211 */ /* 0x080fe200010f0eff */
[----:B------:R-:W-:Y:S01]  /*b830*/  IMAD R47, R60, 0x2, R37 ;  /* 0x000000023c2f7824 */ /* 0x000fe200078e0225 */
[----:B------:R-:W-:Y:S02]  /*b840*/  LEA.HI.X.SX32 R41, R36, R2, 0x1, P3 ;  /* 0x0000000224297211 */ /* 0x000fe400018f0eff */
[----:B------:R-:W-:Y:S01]  /*b850*/  LEA R36, P2, R37, R0, 0x1 ;  /* 0x0000000025247211 */ /* 0x000fe200078408ff */
[----:B------:R0:W-:Y:S01]  /*b860*/  STG.E.U16 desc[UR8][R42.64], R39 ;  /* 0x000000272a007986 */ /* 0x0001e2000c101508 */
[----:B------:R-:W-:-:S02]  /*b870*/  PRMT R44, R38, 0x7632, R44 ;  /* 0x00007632262c7816 */ /* 0x000fc4000000002c */
[----:B------:R-:W-:Y:S01]  /*b880*/  LEA.HI.X.SX32 R37, R37, R2, 0x1, P2 ;  /* 0x0000000225257211 */ /* 0x000fe200010f0eff */
[----:B------:R1:W-:Y:S01]  /*b890*/  STG.E.U16 desc[UR8][R40.64], R45 ;  /* 0x0000002d28007986 */ /* 0x0003e2000c101508 */
[----:B------:R-:W-:Y:S01]  /*b8a0*/  LEA R38, P2, R47, R0, 0x1 ;  /* 0x000000002f267211 */ /* 0x000fe200078408ff */
[----:B0-----:R-:W-:Y:S01]  /*b8b0*/  IMAD R42, R60, 0x2, R47 ;  /* 0x000000023c2a7824 */ /* 0x001fe200078e022f */
[----:B------:R-:W-:-:S03]  /*b8c0*/  PRMT R3, R39, 0x7632, R3 ;  /* 0x0000763227037816 */ /* 0x000fc60000000003 */
[C---:B-1----:R-:W-:Y:S01]  /*b8d0*/  IMAD R45, R60.reuse, 0x2, R42 ;  /* 0x000000023c2d7824 */ /* 0x042fe200078e022a */
[----:B------:R-:W-:Y:S01]  /*b8e0*/  LEA.HI.X.SX32 R39, R47, R2, 0x1, P2 ;  /* 0x000000022f277211 */ /* 0x000fe200010f0eff */
[----:B------:R0:W-:Y:S03]  /*b8f0*/  STG.E.U16 desc[UR8][R36.64], R46 ;  /* 0x0000002e24007986 */ /* 0x0001e6000c101508 */
[----:B------:R-:W-:Y:S01]  /*b900*/  LEA R43, R60, R45, 0x1 ;  /* 0x0000002d3c2b7211 */ /* 0x000fe200078e08ff */
[----:B------:R1:W-:Y:S01]  /*b910*/  STG.E.U16 desc[UR8][R38.64], R44 ;  /* 0x0000002c26007986 */ /* 0x0003e2000c101508 */
[----:B------:R-:W-:-:S04]  /*b920*/  LEA R40, P2, R42, R0, 0x1 ;  /* 0x000000002a287211 */ /* 0x000fc800078408ff */
[----:B------:R-:W-:Y:S02]  /*b930*/  LEA.HI.X.SX32 R41, R42, R2, 0x1, P2 ;  /* 0x000000022a297211 */ /* 0x000fe400010f0eff */
[----:B0-----:R-:W-:Y:S01]  /*b940*/  LEA R36, P3, R45, R0, 0x1 ;  /* 0x000000002d247211 */ /* 0x001fe200078608ff */
[----:B-1----:R-:W-:-:S03]  /*b950*/  IMAD R44, R60, 0x2, R43 ;  /* 0x000000023c2c7824 */ /* 0x002fc600078e022b */
[----:B------:R-:W-:Y:S02]  /*b960*/  LEA.HI.X.SX32 R37, R45, R2, 0x1, P3 ;  /* 0x000000022d257211 */ /* 0x000fe400018f0eff */
[CC--:B------:R-:W-:Y:S01]  /*b970*/  LEA R38, P2, R43.reuse, R0.reuse, 0x1 ;  /* 0x000000002b267211 */ /* 0x0c0fe200078408ff */
[----:B------:R-:W-:Y:S01]  /*b980*/  IMAD R47, R60, 0x2, R44 ;  /* 0x000000023c2f7824 */ /* 0x000fe200078e022c */
[----:B------:R-:W-:Y:S02]  /*b990*/  LEA R42, P3, R44, R0, 0x1 ;  /* 0x000000002c2a7211 */ /* 0x000fe400078608ff */
[-C--:B------:R-:W-:Y:S01]  /*b9a0*/  LEA.HI.X.SX32 R39, R43, R2.reuse, 0x1, P2 ;  /* 0x000000022b277211 */ /* 0x080fe200010f0eff */
[----:B------:R-:W-:Y:S01]  /*b9b0*/  IMAD R45, R60, 0x2, R47 ;  /* 0x000000023c2d7824 */ /* 0x000fe200078e022f */
[----:B------:R-:W-:Y:S01]  /*b9c0*/  LEA.HI.X.SX32 R43, R44, R2, 0x1, P3 ;  /* 0x000000022c2b7211 */ /* 0x000fe200018f0eff */
[----:B------:R-:W-:Y:S04]  /*b9d0*/  STG.E.U16 desc[UR8][R40.64], R3 ;  /* 0x0000000328007986 */ /* 0x000fe8000c101508 */
[----:B------:R0:W-:Y:S04]  /*b9e0*/  STG.E.U16 desc[UR8][R36.64], R32 ;  /* 0x0000002024007986 */ /* 0x0001e8000c101508 */
[----:B------:R-:W-:Y:S04]  /*b9f0*/  STG.E.U16 desc[UR8][R38.64], R33 ;  /* 0x0000002126007986 */ /* 0x000fe8000c101508 */
[----:B------:R1:W-:Y:S01]  /*ba00*/  STG.E.U16 desc[UR8][R42.64], R34 ;  /* 0x000000222a007986 */ /* 0x0003e2000c101508 */
[----:B0-----:R-:W-:-:S02]  /*ba10*/  LEA R36, P2, R47, R0, 0x1 ;  /* 0x000000002f247211 */ /* 0x001fc400078408ff */
[----:B------:R-:W-:Y:S02]  /*ba20*/  PRMT R41, R32, 0x7632, R41 ;  /* 0x0000763220297816 */ /* 0x000fe40000000029 */
[----:B------:R-:W-:Y:S02]  /*ba30*/  LEA.HI.X.SX32 R37, R47, R2, 0x1, P2 ;  /* 0x000000022f257211 */ /* 0x000fe400010f0eff */
[----:B-1----:R-:W-:Y:S02]  /*ba40*/  LEA R42, R60, R45, 0x1 ;  /* 0x0000002d3c2a7211 */ /* 0x002fe400078e08ff */
[----:B------:R-:W-:-:S03]  /*ba50*/  LEA R32, P2, R45, R0, 0x1 ;  /* 0x000000002d207211 */ /* 0x000fc600078408ff */
[----:B------:R-:W-:Y:S01]  /*ba60*/  IMAD R40, R60, 0x2, R42 ;  /* 0x000000023c287824 */ /* 0x000fe200078e022a */
[----:B------:R-:W-:Y:S02]  /*ba70*/  PRMT R39, R33, 0x7632, R39 ;  /* 0x0000763221277816 */ /* 0x000fe40000000027 */
[----:B------:R-:W-:Y:S01]  /*ba80*/  PRMT R38, R34, 0x7632, R38 ;  /* 0x0000763222267816 */ /* 0x000fe20000000026 */
[----:B------:R-:W-:Y:S01]  /*ba90*/  IMAD R43, R60, 0x2, R40 ;  /* 0x000000023c2b7824 */ /* 0x000fe200078e0228 */
[----:B------:R-:W-:Y:S02]  /*baa0*/  LEA.HI.X.SX32 R33, R45, R2, 0x1, P2 ;  /* 0x000000022d217211 */ /* 0x000fe400010f0eff */
[----:B------:R-:W-:Y:S01]  /*bab0*/  LEA R34, P2, R42, R0, 0x1 ;  /* 0x000000002a227211 */ /* 0x000fe200078408ff */
[----:B------:R0:W-:Y:S01]  /*bac0*/  STG.E.U16 desc[UR8][R36.64], R35 ;  /* 0x0000002324007986 */ /* 0x0001e2000c101508 */
[----:B------:R-:W-:Y:S01]  /*bad0*/  PRMT R3, R35, 0x7632, R3 ;  /* 0x0000763223037816 */ /* 0x000fe20000000003 */
[----:B------:R-:W-:-:S02]  /*bae0*/  IMAD R45, R60, 0x2, R43 ;  /* 0x000000023c2d7824 */ /* 0x000fc400078e022b */
[----:B------:R1:W-:Y:S01]  /*baf0*/  STG.E.U16 desc[UR8][R32.64], R41 ;  /* 0x0000002920007986 */ /* 0x0003e2000c101508 */
[----:B0-----:R-:W-:Y:S02]  /*bb00*/  LEA.HI.X.SX32 R35, R42, R2, 0x1, P2 ;  /* 0x000000022a237211 */ /* 0x001fe400010f0eff */
[CC--:B-1----:R-:W-:Y:S02]  /*bb10*/  LEA R32, P2, R43.reuse, R0.reuse, 0x1 ;  /* 0x000000002b207211 */ /* 0x0c2fe400078408ff */
[----:B------:R-:W-:Y:S02]  /*bb20*/  LEA R36, P3, R40, R0, 0x1 ;  /* 0x0000000028247211 */ /* 0x000fe400078608ff */
[-C--:B------:R-:W-:Y:S02]  /*bb30*/  LEA.HI.X.SX32 R33, R43, R2.reuse, 0x1, P2 ;  /* 0x000000022b217211 */ /* 0x080fe400010f0eff */
[----:B------:R-:W-:Y:S02]  /*bb40*/  LEA R43, R60, R45, 0x1 ;  /* 0x0000002d3c2b7211 */ /* 0x000fe400078e08ff */
[----:B------:R-:W-:Y:S01]  /*bb50*/  LEA.HI.X.SX32 R37, R40, R2, 0x1, P3 ;  /* 0x0000000228257211 */ /* 0x000fe200018f0eff */
[----:B------:R0:W-:Y:S02]  /*bb60*/  STG.E.U16 desc[UR8][R34.64], R39 ;  /* 0x0000002722007986 */ /* 0x0001e4000c101508 */
[----:B------:R-:W-:-:S02]  /*bb70*/  IMAD R47, R60, 0x2, R43 ;  /* 0x000000023c2f7824 */ /* 0x000fc400078e022b */
[----:B------:R1:W-:Y:S04]  /*bb80*/  STG.E.U16 desc[UR8][R36.64], R38 ;  /* 0x0000002624007986 */ /* 0x0003e8000c101508 */
[----:B------:R2:W-:Y:S01]  /*bb90*/  STG.E.U16 desc[UR8][R32.64], R3 ;  /* 0x0000000320007986 */ /* 0x0005e2000c101508 */
[----:B0-----:R-:W-:Y:S01]  /*bba0*/  LEA R34, P2, R45, R0, 0x1 ;  /* 0x000000002d227211 */ /* 0x001fe200078408ff */
[----:B-1----:R-:W-:-:S03]  /*bbb0*/  IMAD R38, R60, 0x2, R47 ;  /* 0x000000023c267824 */ /* 0x002fc600078e022f */
[----:B------:R-:W-:Y:S01]  /*bbc0*/  LEA.HI.X.SX32 R35, R45, R2, 0x1, P2 ;  /* 0x000000022d237211 */ /* 0x000fe200010f0eff */
[----:B--2---:R-:W-:Y:S01]  /*bbd0*/  IMAD R3, R60, 0x2, R38 ;  /* 0x000000023c037824 */ /* 0x004fe200078e0226 */
[----:B------:R-:W-:-:S03]  /*bbe0*/  LEA R36, P2, R43, R0, 0x1 ;  /* 0x000000002b247211 */ /* 0x000fc600078408ff */
[----:B------:R0:W-:Y:S01]  /*bbf0*/  STG.E.U16 desc[UR8][R34.64], R28 ;  /* 0x0000001c22007986 */ /* 0x0001e2000c101508 */
[----:B------:R-:W-:Y:S02]  /*bc00*/  LEA R32, P3, R47, R0, 0x1 ;  /* 0x000000002f207211 */ /* 0x000fe400078608ff */
[-C--:B------:R-:W-:Y:S02]  /*bc10*/  LEA.HI.X.SX32 R37, R43, R2.reuse, 0x1, P2 ;  /* 0x000000022b257211 */ /* 0x080fe400010f0eff */
[----:B------:R-:W-:Y:S02]  /*bc20*/  LEA.HI.X.SX32 R33, R47, R2, 0x1, P3 ;  /* 0x000000022f217211 */ /* 0x000fe400018f0eff */
[C---:B0-----:R-:W-:Y:S01]  /*bc30*/  LEA R35, R60.reuse, R3, 0x1 ;  /* 0x000000033c237211 */ /* 0x041fe200078e08ff */
[----:B------:R-:W-:Y:S04]  /*bc40*/  STG.E.U16 desc[UR8][R36.64], R29 ;  /* 0x0000001d24007986 */ /* 0x000fe8000c101508 */
[C---:B------:R-:W-:Y:S01]  /*bc50*/  IMAD R42, R60.reuse, 0x2, R35 ;  /* 0x000000023c2a7824 */ /* 0x040fe200078e0223 */
[----:B------:R0:W-:Y:S03]  /*bc60*/  STG.E.U16 desc[UR8][R32.64], R30 ;  /* 0x0000001e20007986 */ /* 0x0001e6000c101508 */
[----:B------:R-:W-:Y:S01]  /*bc70*/  IMAD R40, R60, 0x2, R42 ;  /* 0x000000023c287824 */ /* 0x000fe200078e022a */
[----:B------:R-:W-:-:S03]  /*bc80*/  PRMT R43, R29, 0x7632, R43 ;  /* 0x000076321d2b7816 */ /* 0x000fc6000000002b */
[----:B------:R-:W-:Y:S01]  /*bc90*/  IMAD R41, R60, 0x2, R40 ;  /* 0x000000023c297824 */ /* 0x000fe200078e0228 */
[----:B0-----:R-:W-:Y:S02]  /*bca0*/  LEA R32, P2, R38, R0, 0x1 ;  /* 0x0000000026207211 */ /* 0x001fe400078408ff */
[----:B------:R-:W-:Y:S02]  /*bcb0*/  PRMT R30, R28, 0x7632, R30 ;  /* 0x000076321c1e7816 */ /* 0x000fe4000000001e */
[----:B------:R-:W-:Y:S02]  /*bcc0*/  LEA.HI.X.SX32 R33, R38, R2, 0x1, P2 ;  /* 0x0000000226217211 */ /* 0x000fe400010f0eff */
[----:B------:R-:W-:-:S04]  /*bcd0*/  LEA R28, P2, R3, R0, 0x1 ;  /* 0x00000000031c7211 */ /* 0x000fc800078408ff */
[----:B------:R-:W-:Y:S02]  /*bce0*/  LEA.HI.X.SX32 R29, R3, R2, 0x1, P2 ;  /* 0x00000002031d7211 */ /* 0x000fe400010f0eff */
[----:B------:R-:W-:-:S05]  /*bcf0*/  LEA R3, R60, R41, 0x1 ;  /* 0x000000293c037211 */ /* 0x000fca00078e08ff */
[C---:B------:R-:W-:Y:S01]  /*bd00*/  IMAD R37, R60.reuse, 0x2, R3 ;  /* 0x000000023c257824 */ /* 0x040fe200078e0203 */
[----:B------:R0:W-:Y:S03]  /*bd10*/  STG.E.U16 desc[UR8][R32.64], R31 ;  /* 0x0000001f20007986 */ /* 0x0001e6000c101508 */
[----:B------:R-:W-:Y:S01]  /*bd20*/  IMAD R38, R60, 0x2, R37 ;  /* 0x000000023c267824 */ /* 0x000fe200078e0225 */
[C---:B------:R-:W-:Y:S01]  /*bd30*/  LEA R34, P2, R35.reuse, R0, 0x1 ;  /* 0x0000000023227211 */ /* 0x040fe200078408ff */
[----:B------:R1:W-:Y:S01]  /*bd40*/  STG.E.U16 desc[UR8][R28.64], R30 ;  /* 0x0000001e1c007986 */ /* 0x0003e2000c101508 */
[----:B------:R-:W-:Y:S02]  /*bd50*/  PRMT R39, R30, 0x7632, R39 ;  /* 0x000076321e277816 */ /* 0x000fe40000000027 */
[----:B------:R-:W-:Y:S02]  /*bd60*/  LEA.HI.X.SX32 R35, R35, R2, 0x1, P2 ;  /* 0x0000000223237211 */ /* 0x000fe400010f0eff */
[----:B0-----:R-:W-:Y:S01]  /*bd70*/  LEA R32, P3, R42, R0, 0x1 ;  /* 0x000000002a207211 */ /* 0x001fe200078608ff */
[----:B-1----:R-:W-:-:S03]  /*bd80*/  IMAD R28, R60, 0x2, R38 ;  /* 0x000000023c1c7824 */ /* 0x002fc600078e0226 */
[----:B------:R-:W-:Y:S01]  /*bd90*/  LEA.HI.X.SX32 R33, R42, R2, 0x1, P3 ;  /* 0x000000022a217211 */ /* 0x000fe200018f0eff */
[----:B------:R-:W-:Y:S01]  /*bda0*/  STG.E.U16 desc[UR8][R34.64], R43 ;  /* 0x0000002b22007986 */ /* 0x000fe2000c101508 */
[----:B------:R-:W-:-:S03]  /*bdb0*/  LEA R29, R60, R28, 0x1 ;  /* 0x0000001c3c1d7211 */ /* 0x000fc600078e08ff */
[----:B------:R0:W-:Y:S01]  /*bdc0*/  STG.E.U16 desc[UR8][R32.64], R39 ;  /* 0x0000002720007986 */ /* 0x0001e2000c101508 */
[C---:B------:R-:W-:Y:S02]  /*bdd0*/  LEA R30, P2, R40.reuse, R0, 0x1 ;  /* 0x00000000281e7211 */ /* 0x040fe400078408ff */
[----:B------:R-:W-:Y:S02]  /*bde0*/  PRMT R36, R31, 0x7632, R36 ;  /* 0x000076321f247816 */ /* 0x000fe40000000024 */
[----:B------:R-:W-:Y:S02]  /*bdf0*/  LEA.HI.X.SX32 R31, R40, R2, 0x1, P2 ;  /* 0x00000002281f7211 */ /* 0x000fe400010f0eff */
[----:B------:R-:W-:Y:S01]  /*be00*/  LEA R40, P2, R41, R0, 0x1 ;  /* 0x0000000029287211 */ /* 0x000fe200078408ff */
[----:B0-----:R-:W-:-:S03]  /*be10*/  IMAD R39, R60, 0x2, R29 ;  /* 0x000000023c277824 */ /* 0x001fc600078e021d */
[----:B------:R-:W-:Y:S01]  /*be20*/  LEA.HI.X.SX32 R41, R41, R2, 0x1, P2 ;  /* 0x0000000229297211 */ /* 0x000fe200010f0eff */
[----:B------:R-:W-:Y:S01]  /*be30*/  IMAD R32, R60, 0x2, R39 ;  /* 0x000000023c207824 */ /* 0x000fe200078e0227 */
[----:B------:R0:W-:Y:S01]  /*be40*/  STG.E.U16 desc[UR8][R30.64], R36 ;  /* 0x000000241e007986 */ /* 0x0001e2000c101508 */
[----:B------:R-:W-:-:S04]  /*be50*/  LEA R34, P2, R3, R0, 0x1 ;  /* 0x0000000003227211 */ /* 0x000fc800078408ff */
[----:B------:R-:W-:Y:S01]  /*be60*/  LEA.HI.X.SX32 R35, R3, R2, 0x1, P2 ;  /* 0x0000000203237211 */ /* 0x000fe200010f0eff */
[----:B0-----:R-:W-:Y:S01]  /*be70*/  IMAD R36, R60, 0x2, R32 ;  /* 0x000000023c247824 */ /* 0x001fe200078e0220 */
[----:B------:R-:W-:-:S04]  /*be80*/  LEA R30, P3, R37, R0, 0x1 ;  /* 0x00000000251e7211 */ /* 0x000fc800078608ff */
[C---:B------:R-:W-:Y:S02]  /*be90*/  LEA R3, R60.reuse, R36, 0x1 ;  /* 0x000000243c037211 */ /* 0x040fe400078e08ff */
[----:B------:R-:W-:Y:S01]  /*bea0*/  LEA.HI.X.SX32 R31, R37, R2, 0x1, P3 ;  /* 0x00000002251f7211 */ /* 0x000fe200018f0eff */
[----:B------:R-:W-:Y:S02]  /*beb0*/  STG.E.U16 desc[UR8][R40.64], R12 ;  /* 0x0000000c28007986 */ /* 0x000fe4000c101508 */
[C---:B------:R-:W-:Y:S02]  /*bec0*/  IMAD R37, R60.reuse, 0x2, R3 ;  /* 0x000000023c257824 */ /* 0x040fe400078e0203 */
[----:B------:R0:W-:Y:S02]  /*bed0*/  STG.E.U16 desc[UR8][R34.64], R13 ;  /* 0x0000000d22007986 */ /* 0x0001e4000c101508 */
[----:B------:R-:W-:Y:S01]  /*bee0*/  IMAD R33, R60, 0x2, R37 ;  /* 0x000000023c217824 */ /* 0x000fe200078e0225 */
[----:B------:R-:W-:Y:S01]  /*bef0*/  PRMT R42, R12, 0x7632, R42 ;  /* 0x000076320c2a7816 */ /* 0x000fe2000000002a */
[----:B------:R1:W-:Y:S01]  /*bf00*/  STG.E.U16 desc[UR8][R30.64], R14 ;  /* 0x0000000e1e007986 */ /* 0x0003e2000c101508 */
[----:B0-----:R-:W-:-:S04]  /*bf10*/  LEA R34, P2, R38, R0, 0x1 ;  /* 0x0000000026227211 */ /* 0x001fc800078408ff */
[----:B------:R-:W-:Y:S01]  /*bf20*/  LEA.HI.X.SX32 R35, R38, R2, 0x1, P2 ;  /* 0x0000000226237211 */ /* 0x000fe200010f0eff */
[----:B-1----:R-:W-:Y:S01]  /*bf30*/  IMAD R30, R60, 0x2, R33 ;  /* 0x000000023c1e7824 */ /* 0x002fe200078e0221 */
[C---:B------:R-:W-:Y:S02]  /*bf40*/  LEA R12, P2, R28.reuse, R0, 0x1 ;  /* 0x000000001c0c7211 */ /* 0x040fe400078408ff */
[----:B------:R-:W-:Y:S02]  /*bf50*/  PRMT R41, R13, 0x7632, R41 ;  /* 0x000076320d297816 */ /* 0x000fe40000000029 */
[----:B------:R-:W-:Y:S02]  /*bf60*/  LEA.HI.X.SX32 R13, R28, R2, 0x1, P2 ;  /* 0x000000021c0d7211 */ /* 0x000fe400010f0eff */
[----:B------:R-:W-:Y:S01]  /*bf70*/  LEA R28, R60, R30, 0x1 ;  /* 0x0000001e3c1c7211 */ /* 0x000fe200078e08ff */
[----:B------:R0:W-:Y:S01]  /*bf80*/  STG.E.U16 desc[UR8][R34.64], R15 ;  /* 0x0000000f22007986 */ /* 0x0001e2000c101508 */
[----:B------:R-:W-:-:S03]  /*bf90*/  PRMT R38, R14, 0x7632, R38 ;  /* 0x000076320e267816 */ /* 0x000fc60000000026 */
[----:B------:R-:W-:Y:S01]  /*bfa0*/  IMAD R31, R60, 0x2, R28 ;  /* 0x000000023c1f7824 */ /* 0x000fe200078e021c */
[-C--:B------:R-:W-:Y:S02]  /*bfb0*/  LEA R14, P3, R39, R0.reuse, 0x1 ;  /* 0x00000000270e7211 */ /* 0x080fe400078608ff */
[----:B0-----:R-:W-:-:S04]  /*bfc0*/  LEA R34, P2, R29, R0, 0x1 ;  /* 0x000000001d227211 */ /* 0x001fc800078408ff */
[-C--:B------:R-:W-:Y:S01]  /*bfd0*/  LEA.HI.X.SX32 R35, R29, R2.reuse, 0x1, P2 ;  /* 0x000000021d237211 */ /* 0x080fe200010f0eff */
[C---:B------:R-:W-:Y:S01]  /*bfe0*/  IMAD R29, R60.reuse, 0x2, R31 ;  /* 0x000000023c1d7824 */ /* 0x040fe200078e021f */
[----:B------:R-:W-:Y:S01]  /*bff0*/  PRMT R40, R15, 0x7632, R40 ;  /* 0x000076320f287816 */ /* 0x000fe20000000028 */
[----:B------:R0:W-:Y:S01]  /*c000*/  STG.E.U16 desc[UR8][R12.64], R42 ;  /* 0x0000002a0c007986 */ /* 0x0001e2000c101508 */
[----:B------:R-:W-:Y:S01]  /*c010*/  LEA.HI.X.SX32 R15, R39, R2, 0x1, P3 ;  /* 0x00000002270f7211 */ /* 0x000fe200018f0eff */
[----:B------:R-:W-:Y:S02]  /*c020*/  IMAD R39, R60, 0x2, R29 ;  /* 0x000000023c277824 */ /* 0x000fe400078e021d */
[----:B------:R1:W-:Y:S01]  /*c030*/  STG.E.U16 desc[UR8][R34.64], R41 ;  /* 0x0000002922007986 */ /* 0x0003e2000c101508 */
[----:B0-----:R-:W-:-:S04]  /*c040*/  LEA R12, P2, R32, R0, 0x1 ;  /* 0x00000000200c7211 */ /* 0x001fc800078408ff */
[----:B------:R-:W-:Y:S02]  /*c050*/  LEA.HI.X.SX32 R13, R32, R2, 0x1, P2 ;  /* 0x00000002200d7211 */ /* 0x000fe400010f0eff */
[----:B------:R-:W-:Y:S01]  /*c060*/  LEA R32, R60, R39, 0x1 ;  /* 0x000000273c207211 */ /* 0x000fe200078e08ff */
[----:B------:R0:W-:Y:S01]  /*c070*/  STG.E.U16 desc[UR8][R14.64], R38 ;  /* 0x000000260e007986 */ /* 0x0001e2000c101508 */
[----:B-1----:R-:W-:-:S04]  /*c080*/  LEA R34, P2, R36, R0, 0x1 ;  /* 0x0000000024227211 */ /* 0x002fc800078408ff */
[----:B------:R-:W-:Y:S01]  /*c090*/  LEA.HI.X.SX32 R35, R36, R2, 0x1, P2 ;  /* 0x0000000224237211 */ /* 0x000fe200010f0eff */
[----:B0-----:R-:W-:Y:S01]  /*c0a0*/  IMAD R38, R60, 0x2, R32 ;  /* 0x000000023c267824 */ /* 0x001fe200078e0220 */
[----:B------:R-:W-:-:S03]  /*c0b0*/  LEA R14, P2, R3, R0, 0x1 ;  /* 0x00000000030e7211 */ /* 0x000fc600078408ff */
[C---:B------:R-:W-:Y:S01]  /*c0c0*/  IMAD R36, R60.reuse, 0x2, R38 ;  /* 0x000000023c247824 */ /* 0x040fe200078e0226 */
[----:B------:R0:W-:Y:S01]  /*c0d0*/  STG.E.U16 desc[UR8][R12.64], R40 ;  /* 0x000000280c007986 */ /* 0x0001e2000c101508 */
[----:B------:R-:W-:Y:S02]  /*c0e0*/  LEA.HI.X.SX32 R15, R3, R2, 0x1, P2 ;  /* 0x00000002030f7211 */ /* 0x000fe400010f0eff */
[----:B------:R-:W-:Y:S01]  /*c0f0*/  IMAD R3, R60, 0x2, R36 ;  /* 0x000000023c037824 */ /* 0x000fe200078e0224 */
[----:B0-----:R-:W-:-:S04]  /*c100*/  LEA R12, P3, R37, R0, 0x1 ;  /* 0x00000000250c7211 */ /* 0x001fc800078608ff */
[----:B------:R-:W-:Y:S02]  /*c110*/  LEA.HI.X.SX32 R13, R37, R2, 0x1, P3 ;  /* 0x00000002250d7211 */ /* 0x000fe400018f0eff */
[----:B------:R-:W-:Y:S01]  /*c120*/  LEA R37, R60, R3, 0x1 ;  /* 0x000000033c257211 */ /* 0x000fe200078e08ff */
[----:B------:R0:W-:Y:S01]  /*c130*/  STG.E.U16 desc[UR8][R34.64], R20 ;  /* 0x0000001422007986 */ /* 0x0001e2000c101508 */
[----:B------:R-:W-:-:S03]  /*c140*/  PRMT R43, R20, 0x7632, R43 ;  /* 0x00007632142b7816 */ /* 0x000fc6000000002b */
[----:B------:R-:W-:-:S04]  /*c150*/  IMAD R41, R60, 0x2, R37 ;  /* 0x000000023c297824 */ /* 0x000fc800078e0225 */
[----:B0-----:R-:W-:-:S04]  /*c160*/  IMAD R20, R60, 0x2, R41 ;  /* 0x000000023c147824 */ /* 0x001fc800078e0229 */
[C---:B------:R-:W-:Y:S01]  /*c170*/  IMAD R35, R60.reuse, 0x2, R20 ;  /* 0x000000023c237824 */ /* 0x040fe200078e0214 */
[----:B------:R0:W-:Y:S04]  /*c180*/  STG.E.U16 desc[UR8][R14.64], R21 ;  /* 0x000000150e007986 */ /* 0x0001e8000c101508 */
[----:B------:R1:W-:Y:S01]  /*c190*/  STG.E.U16 desc[UR8][R12.64], R22 ;  /* 0x000000160c007986 */ /* 0x0003e2000c101508 */
[----:B------:R-:W-:Y:S02]  /*c1a0*/  LEA R40, R60, R35, 0x1 ;  /* 0x000000233c287211 */ /* 0x000fe400078e08ff */
[----:B------:R-:W-:-:S03]  /*c1b0*/  PRMT R42, R21, 0x7632, R42 ;  /* 0x00007632152a7816 */ /* 0x000fc6000000002a */
[----:B0-----:R-:W-:Y:S01]  /*c1c0*/  IMAD R21, R60, 0x2, R40 ;  /* 0x000000023c157824 */ /* 0x001fe200078e0228 */
[----:B-1----:R-:W-:-:S04]  /*c1d0*/  LEA R12, P2, R33, R0, 0x1 ;  /* 0x00000000210c7211 */ /* 0x002fc800078408ff */
[----:B------:R-:W-:Y:S02]  /*c1e0*/  LEA.HI.X.SX32 R13, R33, R2, 0x1, P2 ;  /* 0x00000002210d7211 */ /* 0x000fe400010f0eff */
[----:B------:R-:W-:Y:S01]  /*c1f0*/  LEA R14, P2, R30, R0, 0x1 ;  /* 0x000000001e0e7211 */ /* 0x000fe200078408ff */
[----:B------:R-:W-:Y:S01]  /*c200*/  IMAD R34, R60, 0x2, R21 ;  /* 0x000000023c227824 */ /* 0x000fe200078e0215 */
[----:B------:R-:W-:Y:S01]  /*c210*/  PRMT R33, R22, 0x7632, R33 ;  /* 0x0000763216217816 */ /* 0x000fe20000000021 */
[----:B------:R0:W-:Y:S01]  /*c220*/  STG.E.U16 desc[UR8][R12.64], R23 ;  /* 0x000000170c007986 */ /* 0x0001e2000c101508 */
[----:B------:R-:W-:Y:S02]  /*c230*/  LEA.HI.X.SX32 R15, R30, R2, 0x1, P2 ;  /* 0x000000021e0f7211 */ /* 0x000fe400010f0eff */
[----:B------:R-:W-:Y:S02]  /*c240*/  PRMT R22, R23, 0x7632, R22 ;  /* 0x0000763217167816 */ /* 0x000fe40000000016 */
[CC--:B------:R-:W-:Y:S01]  /*c250*/  LEA R30, P3, R31.reuse, R0.reuse, 0x1 ;  /* 0x000000001f1e7211 */ /* 0x0c0fe200078608ff */
[----:B------:R1:W-:Y:S01]  /*c260*/  STG.E.U16 desc[UR8][R14.64], R43 ;  /* 0x0000002b0e007986 */ /* 0x0003e2000c101508 */
[----:B0-----:R-:W-:Y:S01]  /*c270*/  LEA R12, P2, R28, R0, 0x1 ;  /* 0x000000001c0c7211 */ /* 0x001fe200078408ff */
[----:B------:R-:W-:Y:S01]  /*c280*/  IMAD R23, R60, 0x2, R34 ;  /* 0x000000023c177824 */ /* 0x000fe200078e0222 */
[----:B------:R-:W-:-:S02]  /*c290*/  LEA.HI.X.SX32 R31, R31, R2, 0x1, P3 ;  /* 0x000000021f1f7211 */ /* 0x000fc400018f0eff */
[----:B------:R-:W-:Y:S02]  /*c2a0*/  LEA.HI.X.SX32 R13, R28, R2, 0x1, P2 ;  /* 0x000000021c0d7211 */ /* 0x000fe400010f0eff */
[C---:B------:R-:W-:Y:S02]  /*c2b0*/  LEA R28, P2, R29.reuse, R0, 0x1 ;  /* 0x000000001d1c7211 */ /* 0x040fe400078408ff */
[----:B-1----:R-:W-:Y:S01]  /*c2c0*/  LEA R15, R60, R23, 0x1 ;  /* 0x000000173c0f7211 */ /* 0x002fe200078e08ff */
[----:B------:R0:W-:Y:S01]  /*c2d0*/  STG.E.U16 desc[UR8][R12.64], R42 ;  /* 0x0000002a0c007986 */ /* 0x0001e2000c101508 */
[----:B------:R-:W-:-:S03]  /*c2e0*/  LEA.HI.X.SX32 R29, R29, R2, 0x1, P2 ;  /* 0x000000021d1d7211 */ /* 0x000fc600010f0eff */
[----:B------:R1:W-:Y:S01]  /*c2f0*/  STG.E.U16 desc[UR8][R30.64], R33 ;  /* 0x000000211e007986 */ /* 0x0003e2000c101508 */
[----:B0-----:R-:W-:Y:S01]  /*c300*/  LEA R12, P2, R39, R0, 0x1 ;  /* 0x00000000270c7211 */ /* 0x001fe200078408ff */
[----:B-1----:R-:W-:-:S03]  /*c310*/  IMAD R33, R60, 0x2, R15 ;  /* 0x000000023c217824 */ /* 0x002fc600078e020f */
[----:B------:R-:W-:Y:S02]  /*c320*/  LEA.HI.X.SX32 R13, R39, R2, 0x1, P2 ;  /* 0x00000002270d7211 */ /* 0x000fe400010f0eff */
[----:B------:R-:W-:Y:S01]  /*c330*/  LEA R30, P2, R32, R0, 0x1 ;  /* 0x00000000201e7211 */ /* 0x000fe200078408ff */
[----:B------:R-:W-:-:S03]  /*c340*/  IMAD R14, R60, 0x2, R33 ;  /* 0x000000023c0e7824 */ /* 0x000fc600078e0221 */
[----:B------:R-:W-:Y:S01]  /*c350*/  LEA.HI.X.SX32 R31, R32, R2, 0x1, P2 ;  /* 0x00000002201f7211 */ /* 0x000fe200010f0eff */
[----:B------:R-:W-:Y:S01]  /*c360*/  IMAD R32, R60, 0x2, R14 ;  /* 0x000000023c207824 */ /* 0x000fe200078e020e */
[----:B------:R0:W-:Y:S04]  /*c370*/  STG.E.U16 desc[UR8][R28.64], R22 ;  /* 0x000000161c007986 */ /* 0x0001e8000c101508 */
[----:B------:R1:W-:Y:S01]  /*c380*/  STG.E.U16 desc[UR8][R12.64], R8 ;  /* 0x000000080c007986 */ /* 0x0003e2000c101508 */
[----:B0-----:R-:W-:Y:S02]  /*c390*/  LEA R28, P3, R38, R0, 0x1 ;  /* 0x00000000261c7211 */ /* 0x001fe400078608ff */
[----:B-1----:R-:W-:Y:S01]  /*c3a0*/  LEA R13, R60, R32, 0x1 ;  /* 0x000000203c0d7211 */ /* 0x002fe200078e08ff */
[----:B------:R0:W-:Y:S01]  /*c3b0*/  STG.E.U16 desc[UR8][R30.64], R9 ;  /* 0x000000091e007986 */ /* 0x0001e2000c101508 */
[----:B------:R-:W-:-:S03]  /*c3c0*/  LEA.HI.X.SX32 R29, R38, R2, 0x1, P3 ;  /* 0x00000002261d7211 */ /* 0x000fc600018f0eff */
[----:B------:R-:W-:Y:S01]  /*c3d0*/  IMAD R12, R60, 0x2, R13 ;  /* 0x000000023c0c7824 */ /* 0x000fe200078e020d */
[----:B------:R-:W-:Y:S01]  /*c3e0*/  PRMT R42, R10, 0x7632, R42 ;  /* 0x000076320a2a7816 */ /* 0x000fe2000000002a */
[----:B------:R1:W-:Y:S01]  /*c3f0*/  STG.E.U16 desc[UR8][R28.64], R10 ;  /* 0x0000000a1c007986 */ /* 0x0003e2000c101508 */
[----:B------:R-:W-:Y:S01]  /*c400*/  LEA R38, P2, R36, R0, 0x1 ;  /* 0x0000000024267211 */ /* 0x000fe200078408ff */
[----:B0-----:R-:W-:-:S03]  /*c410*/  IMAD R30, R60, 0x2, R12 ;  /* 0x000000023c1e7824 */ /* 0x001fc600078e020c */
[----:B------:R-:W-:Y:S01]  /*c420*/  LEA.HI.X.SX32 R39, R36, R2, 0x1, P2 ;  /* 0x0000000224277211 */ /* 0x000fe200010f0eff */
[----:B-1----:R-:W-:Y:S01]  /*c430*/  IMAD R10, R60, 0x2, R30 ;  /* 0x000000023c0a7824 */ /* 0x002fe200078e021e */
[----:B------:R-:W-:-:S04]  /*c440*/  LEA R28, P2, R3, R0, 0x1 ;  /* 0x00000000031c7211 */ /* 0x000fc800078408ff */
[C---:B------:R-:W-:Y:S01]  /*c450*/  LEA R31, R60.reuse, R10, 0x1 ;  /* 0x0000000a3c1f7211 */ /* 0x040fe200078e08ff */
[----:B------:R0:W-:Y:S01]  /*c460*/  STG.E.U16 desc[UR8][R38.64], R11 ;  /* 0x0000000b26007986 */ /* 0x0001e2000c101508 */
[----:B------:R-:W-:Y:S02]  /*c470*/  LEA.HI.X.SX32 R29, R3, R2, 0x1, P2 ;  /* 0x00000002031d7211 */ /* 0x000fe400010f0eff */
[C---:B------:R-:W-:Y:S01]  /*c480*/  LEA R36, P2, R37.reuse, R0, 0x1 ;  /* 0x0000000025247211 */ /* 0x040fe200078408ff */
[----:B------:R-:W-:Y:S01]  /*c490*/  IMAD R3, R60, 0x2, R31 ;  /* 0x000000023c037824 */ /* 0x000fe200078e021f */
[----:B------:R-:W-:Y:S02]  /*c4a0*/  PRMT R22, R8, 0x7632, R22 ;  /* 0x0000763208167816 */ /* 0x000fe40000000016 */
[----:B------:R-:W-:Y:S01]  /*c4b0*/  LEA.HI.X.SX32 R37, R37, R2, 0x1, P2 ;  /* 0x0000000225257211 */ /* 0x000fe200010f0eff */
[----:B------:R-:W-:Y:S01]  /*c4c0*/  IMAD R8, R60, 0x2, R3 ;  /* 0x000000023c087824 */ /* 0x000fe200078e0203 */
[----:B------:R-:W-:-:S02]  /*c4d0*/  LEA R6, P5, R40, R0, 0x1 ;  /* 0x0000000028067211 */ /* 0x000fc400078a08ff */
[CC--:B0-----:R-:W-:Y:S02]  /*c4e0*/  LEA R38, P3, R41.reuse, R0.reuse, 0x1 ;  /* 0x0000000029267211 */ /* 0x0c1fe400078608ff */
[----:B------:R-:W-:Y:S02]  /*c4f0*/  LEA R18, P2, R20, R0, 0x1 ;  /* 0x0000000014127211 */ /* 0x000fe400078408ff */
[----:B------:R-:W-:Y:S01]  /*c500*/  LEA.HI.X.SX32 R39, R41, R2, 0x1, P3 ;  /* 0x0000000229277211 */ /* 0x000fe200018f0eff */
[----:B------:R0:W-:Y:S01]  /*c510*/  STG.E.U16 desc[UR8][R28.64], R22 ;  /* 0x000000161c007986 */ /* 0x0001e2000c101508 */
[----:B------:R-:W-:Y:S02]  /*c520*/  LEA R16, P3, R35, R0, 0x1 ;  /* 0x0000000023107211 */ /* 0x000fe400078608ff */
[----:B------:R-:W-:Y:S02]  /*c530*/  PRMT R9, R9, 0x7632, R9 ;  /* 0x0000763209097816 */ /* 0x000fe40000000009 */
[----:B------:R-:W-:-:S02]  /*c540*/  LEA.HI.X.SX32 R7, R40, R2, 0x1, P5 ;  /* 0x0000000228077211 */ /* 0x000fc400028f0eff */
[-C--:B------:R-:W-:Y:S02]  /*c550*/  LEA.HI.X.SX32 R19, R20, R2.reuse, 0x1, P2 ;  /* 0x0000000214137211 */ /* 0x080fe400010f0eff */
[----:B------:R-:W-:Y:S01]  /*c560*/  LEA.HI.X.SX32 R17, R35, R2, 0x1, P3 ;  /* 0x0000000223117211 */ /* 0x000fe200018f0eff */
[----:B0-----:R-:W-:Y:S01]  /*c570*/  IMAD R29, R60, 0x2, R8 ;  /* 0x000000023c1d7824 */ /* 0x001fe200078e0208 */
[----:B------:R0:W-:Y:S01]  /*c580*/  STG.E.U16 desc[UR8][R36.64], R9 ;  /* 0x0000000924007986 */ /* 0x0001e2000c101508 */
[----:B------:R-:W-:-:S03]  /*c590*/  LEA R24, P2, R21, R0, 0x1 ;  /* 0x0000000015187211 */ /* 0x000fc600078408ff */
[----:B------:R-:W-:Y:S04]  /*c5a0*/  STL.64 [R1+0x2c8], R6 ;  /* 0x0002c80601007387 */ /* 0x000fe80000100a00 */
[----:B------:R1:W-:Y:S01]  /*c5b0*/  STL.64 [R1+0xe8], R18 ;  /* 0x0000e81201007387 */ /* 0x0003e20000100a00 */
[----:B0-----:R-:W-:-:S03]  /*c5c0*/  LEA R9, R60, R29, 0x1 ;  /* 0x0000001d3c097211 */ /* 0x001fc600078e08ff */
[----:B------:R0:W-:Y:S01]  /*c5d0*/  STL.64 [R1+0xe0], R16 ;  /* 0x0000e01001007387 */ /* 0x0001e20000100a00 */
[----:B------:R-:W-:Y:S01]  /*c5e0*/  LEA.HI.X.SX32 R25, R21, R2, 0x1, P2 ;  /* 0x0000000215197211 */ /* 0x000fe200010f0eff */
[----:B------:R-:W-:Y:S01]  /*c5f0*/  IMAD R22, R60, 0x2, R9 ;  /* 0x000000023c167824 */ /* 0x000fe200078e0209 */
[CC--:B-1----:R-:W-:Y:S02]  /*c600*/  LEA R18, P3, R34.reuse, R0.reuse, 0x1 ;  /* 0x0000000022127211 */ /* 0x0c2fe400078608ff */
[C---:B0-----:R-:W-:Y:S02]  /*c610*/  LEA R16, P5, R23.reuse, R0, 0x1 ;  /* 0x0000000017107211 */ /* 0x041fe400078a08ff */
[-C--:B------:R-:W-:Y:S02]  /*c620*/  LEA.HI.X.SX32 R19, R34, R2.reuse, 0x1, P3 ;  /* 0x0000000222137211 */ /* 0x080fe400018f0eff */
[----:B------:R-:W-:Y:S01]  /*c630*/  LEA.HI.X.SX32 R17, R23, R2, 0x1, P5 ;  /* 0x0000000217117211 */ /* 0x000fe200028f0eff */
[C---:B------:R-:W-:Y:S01]  /*c640*/  IMAD R28, R60.reuse, 0x2, R22 ;  /* 0x000000023c1c7824 */ /* 0x040fe200078e0216 */
[----:B------:R-:W-:Y:S04]  /*c650*/  STL.64 [R1+0xd0], R24 ;  /* 0x0000d01801007387 */ /* 0x000fe80000100a00 */
[----:B------:R0:W-:Y:S01]  /*c660*/  STL.64 [R1+0xc8], R18 ;  /* 0x0000c81201007387 */ /* 0x0001e20000100a00 */
[----:B------:R-:W-:-:S03]  /*c670*/  IMAD R20, R60, 0x2, R28 ;  /* 0x000000023c147824 */ /* 0x000fc600078e021c */
[----:B------:R1:W-:Y:S01]  /*c680*/  STL.64 [R1+0xc0], R16 ;  /* 0x0000c01001007387 */ /* 0x0003e20000100a00 */
[----:B------:R-:W-:Y:S02]  /*c690*/  LEA R6, P3, R33, R0, 0x1 ;  /* 0x0000000021067211 */ /* 0x000fe400078608ff */
[----:B------:R-:W-:Y:S02]  /*c6a0*/  LEA R21, R60, R20, 0x1 ;  /* 0x000000143c157211 */ /* 0x000fe400078e08ff */
[CC--:B0-----:R-:W-:Y:S02]  /*c6b0*/  LEA R18, P2, R15.reuse, R0.reuse, 0x1 ;  /* 0x000000000f127211 */ /* 0x0c1fe400078408ff */
[C---:B-1----:R-:W-:Y:S02]  /*c6c0*/  LEA R16, P5, R14.reuse, R0, 0x1 ;  /* 0x000000000e107211 */ /* 0x042fe400078a08ff */
[-C--:B------:R-:W-:Y:S02]  /*c6d0*/  LEA.HI.X.SX32 R19, R15, R2.reuse, 0x1, P2 ;  /* 0x000000020f137211 */ /* 0x080fe400010f0eff */
[----:B------:R-:W-:-:S02]  /*c6e0*/  LEA.HI.X.SX32 R17, R14, R2, 0x1, P5 ;  /* 0x000000020e117211 */ /* 0x000fc400028f0eff */
[----:B------:R-:W-:Y:S01]  /*c6f0*/  LEA.HI.X.SX32 R7, R33, R2, 0x1, P3 ;  /* 0x0000000221077211 */ /* 0x000fe200018f0eff */
[----:B------:R-:W-:Y:S02]  /*c700*/  IMAD R23, R60, 0x2, R21 ;  /* 0x000000023c177824 */ /* 0x000fe400078e0215 */
[----:B------:R-:W-:Y:S01]  /*c710*/  STL.64 [R1+0x298], R16 ;  /* 0x0002981001007387 */ /* 0x000fe20000100a00 */
[----:B------:R-:W-:-:S03]  /*c720*/  LEA R24, P2, R32, R0, 0x1 ;  /* 0x0000000020187211 */ /* 0x000fc600078408ff */
[----:B------:R0:W-:Y:S01]  /*c730*/  STL.64 [R1+0xb8], R18 ;  /* 0x0000b81201007387 */ /* 0x0001e20000100a00 */
[----:B------:R-:W-:-:S03]  /*c740*/  IMAD R15, R60, 0x2, R23 ;  /* 0x000000023c0f7824 */ /* 0x000fc600078e0217 */
[----:B------:R1:W-:Y:S01]  /*c750*/  STL.64 [R1+0xb0], R6 ;  /* 0x0000b00601007387 */ /* 0x0003e20000100a00 */
[----:B------:R-:W-:Y:S02]  /*c760*/  LEA.HI.X.SX32 R25, R32, R2, 0x1, P2 ;  /* 0x0000000220197211 */ /* 0x000fe400010f0eff */
[CC--:B0-----:R-:W-:Y:S02]  /*c770*/  LEA R18, P3, R13.reuse, R0.reuse, 0x1 ;  /* 0x000000000d127211 */ /* 0x0c1fe400078608ff */
[----:B-1----:R-:W-:Y:S02]  /*c780*/  LEA R6, P5, R12, R0, 0x1 ;  /* 0x000000000c067211 */ /* 0x002fe400078a08ff */
[-C--:B------:R-:W-:Y:S01]  /*c790*/  LEA.HI.X.SX32 R19, R13, R2.reuse, 0x1, P3 ;  /* 0x000000020d137211 */ /* 0x080fe200018f0eff */
[----:B------:R-:W-:Y:S01]  /*c7a0*/  IMAD R14, R60, 0x2, R15 ;  /* 0x000000023c0e7824 */ /* 0x000fe200078e020f */
[----:B------:R-:W-:-:S03]  /*c7b0*/  LEA.HI.X.SX32 R7, R12, R2, 0x1, P5 ;  /* 0x000000020c077211 */ /* 0x000fc600028f0eff */
[----:B------:R-:W-:Y:S01]  /*c7c0*/  STL.64 [R1+0x288], R18 ;  /* 0x0002881201007387 */ /* 0x000fe20000100a00 */
[----:B------:R-:W-:-:S03]  /*c7d0*/  LEA R13, R60, R14, 0x1 ;  /* 0x0000000e3c0d7211 */ /* 0x000fc600078e08ff */
[----:B------:R0:W-:Y:S01]  /*c7e0*/  STL.64 [R1+0xa0], R24 ;  /* 0x0000a01801007387 */ /* 0x0001e20000100a00 */
[----:B------:R-:W-:-:S03]  /*c7f0*/  LEA R26, P5, R31, R0, 0x1 ;  /* 0x000000001f1a7211 */ /* 0x000fc600078a08ff */
[----:B------:R1:W-:Y:S01]  /*c800*/  STL.64 [R1+0x30], R6 ;  /* 0x0000300601007387 */ /* 0x0003e20000100a00 */
[----:B------:R-:W-:Y:S01]  /*c810*/  IMAD R12, R60, 0x2, R13 ;  /* 0x000000023c0c7824 */ /* 0x000fe200078e020d */
[----:B------:R-:W-:Y:S02]  /*c820*/  LEA.HI.X.SX32 R27, R31, R2, 0x1, P5 ;  /* 0x000000021f1b7211 */ /* 0x000fe400028f0eff */
[-C--:B0-----:R-:W-:Y:S02]  /*c830*/  LEA R24, P3, R10, R0.reuse, 0x1 ;  /* 0x000000000a187211 */ /* 0x081fe400078608ff */
[----:B-1----:R-:W-:Y:S02]  /*c840*/  LEA R6, P2, R30, R0, 0x1 ;  /* 0x000000001e067211 */ /* 0x002fe400078408ff */
[-C--:B------:R-:W-:Y:S02]  /*c850*/  LEA.HI.X.SX32 R25, R10, R2.reuse, 0x1, P3 ;  /* 0x000000020a197211 */ /* 0x080fe400018f0eff */
[----:B------:R-:W-:-:S02]  /*c860*/  LEA.HI.X.SX32 R7, R30, R2, 0x1, P2 ;  /* 0x000000021e077211 */ /* 0x000fc400010f0eff */
[-C--:B------:R-:W-:Y:S01]  /*c870*/  LEA R48, P5, R29, R0.reuse, 0x1 ;  /* 0x000000001d307211 */ /* 0x080fe200078a08ff */
[----:B------:R-:W-:Y:S01]  /*c880*/  STL.64 [R1+0x270], R24 ;  /* 0x0002701801007387 */ /* 0x000fe20000100a00 */
[----:B------:R-:W-:Y:S01]  /*c890*/  PRMT R5, R11, 0x7632, R5 ;  /* 0x000076320b057816 */ /* 0x000fe20000000005 */
[----:B------:R-:W-:Y:S01]  /*c8a0*/  IMAD R11, R60, 0x2, R12 ;  /* 0x000000023c0b7824 */ /* 0x000fe200078e020c */
[----:B------:R-:W-:Y:S01]  /*c8b0*/  LEA R16, P2, R3, R0, 0x1 ;  /* 0x0000000003107211 */ /* 0x000fe200078408ff */
[----:B------:R0:W-:Y:S01]  /*c8c0*/  STL.64 [R1+0x28], R6 ;  /* 0x0000280601007387 */ /* 0x0001e20000100a00 */
[----:B------:R-:W-:-:S03]  /*c8d0*/  LEA.HI.X.SX32 R49, R29, R2, 0x1, P5 ;  /* 0x000000021d317211 */ /* 0x000fc600028f0eff */
[----:B------:R1:W-:Y:S01]  /*c8e0*/  STG.E.U16 desc[UR8][R38.64], R42 ;  /* 0x0000002a26007986 */ /* 0x0003e2000c101508 */
[----:B------:R-:W-:Y:S01]  /*c8f0*/  IMAD R10, R60, 0x2, R11 ;  /* 0x000000023c0a7824 */ /* 0x000fe200078e020b */
[----:B------:R-:W-:Y:S02]  /*c900*/  LEA.HI.X.SX32 R17, R3, R2, 0x1, P2 ;  /* 0x0000000203117211 */ /* 0x000fe400010f0eff */
[-C--:B------:R-:W-:Y:S02]  /*c910*/  LEA R54, P2, R9, R0.reuse, 0x1 ;  /* 0x0000000009367211 */ /* 0x080fe400078408ff */
[-C--:B0-----:R-:W-:Y:S02]  /*c920*/  LEA R6, P3, R8, R0.reuse, 0x1 ;  /* 0x0000000008067211 */ /* 0x081fe400078608ff */
[----:B-1----:R-:W-:Y:S02]  /*c930*/  LEA R38, P5, R28, R0, 0x1 ;  /* 0x000000001c267211 */ /* 0x002fe400078a08ff */
[----:B------:R-:W-:-:S02]  /*c940*/  LEA.HI.X.SX32 R7, R8, R2, 0x1, P3 ;  /* 0x0000000208077211 */ /* 0x000fc400018f0eff */
[----:B------:R-:W-:Y:S02]  /*c950*/  LEA R52, P3, R22, R0, 0x1 ;  /* 0x0000000016347211 */ /* 0x000fe400078608ff */
[----:B------:R-:W-:Y:S02]  /*c960*/  LEA.HI.X.SX32 R39, R28, R2, 0x1, P5 ;  /* 0x000000021c277211 */ /* 0x000fe400028f0eff */
[----:B------:R-:W-:Y:S02]  /*c970*/  LEA R42, P5, R23, R0, 0x1 ;  /* 0x00000000172a7211 */ /* 0x000fe400078a08ff */
[----:B------:R-:W-:Y:S02]  /*c980*/  LEA R3, R60, R10, 0x1 ;  /* 0x0000000a3c037211 */ /* 0x000fe400078e08ff */
[-C--:B------:R-:W-:Y:S02]  /*c990*/  LEA.HI.X.SX32 R55, R9, R2.reuse, 0x1, P2 ;  /* 0x0000000209377211 */ /* 0x080fe400010f0eff */
[----:B------:R-:W-:-:S02]  /*c9a0*/  LEA.HI.X.SX32 R53, R22, R2, 0x1, P3 ;  /* 0x0000000216357211 */ /* 0x000fc400018f0eff */
[-C--:B------:R-:W-:Y:S02]  /*c9b0*/  LEA R46, P2, R20, R0.reuse, 0x1 ;  /* 0x00000000142e7211 */ /* 0x080fe400078408ff */
[----:B------:R-:W-:Y:S02]  /*c9c0*/  LEA R44, P3, R21, R0, 0x1 ;  /* 0x00000000152c7211 */ /* 0x000fe400078608ff */
[----:B------:R-:W-:Y:S01]  /*c9d0*/  LEA.HI.X.SX32 R43, R23, R2, 0x1, P5 ;  /* 0x00000002172b7211 */ /* 0x000fe200028f0eff */
[----:B------:R-:W-:Y:S01]  /*c9e0*/  STL.64 [R1+0x278], R26 ;  /* 0x0002781a01007387 */ /* 0x000fe20000100a00 */
[----:B------:R-:W-:Y:S01]  /*c9f0*/  LEA R50, P5, R13, R0, 0x1 ;  /* 0x000000000d327211 */ /* 0x000fe200078a08ff */
[----:B------:R-:W-:Y:S01]  /*ca00*/  IMAD R8, R60, 0x2, R3 ;  /* 0x000000023c087824 */ /* 0x000fe200078e0203 */
[-C--:B------:R-:W-:Y:S01]  /*ca10*/  LEA.HI.X.SX32 R47, R20, R2.reuse, 0x1, P2 ;  /* 0x00000002142f7211 */ /* 0x080fe200010f0eff */
[----:B------:R-:W-:Y:S01]  /*ca20*/  STL.64 [R1+0x2a0], R48 ;  /* 0x0002a03001007387 */ /* 0x000fe20000100a00 */
[----:B------:R-:W-:-:S02]  /*ca30*/  LEA.HI.X.SX32 R45, R21, R2, 0x1, P3 ;  /* 0x00000002152d7211 */ /* 0x000fc400018f0eff */
[-C--:B------:R-:W-:Y:S01]  /*ca40*/  LEA R40, P2, R15, R0.reuse, 0x1 ;  /* 0x000000000f287211 */ /* 0x080fe200078408ff */
[----:B------:R-:W-:Y:S01]  /*ca50*/  STL.64 [R1+0x10], R16 ;  /* 0x0000101001007387 */ /* 0x000fe20000100a00 */
[----:B------:R-:W-:Y:S02]  /*ca60*/  LEA R36, P3, R14, R0, 0x1 ;  /* 0x000000000e247211 */ /* 0x000fe400078608ff */
[-C--:B------:R-:W-:Y:S01]  /*ca70*/  LEA.HI.X.SX32 R51, R13, R2.reuse, 0x1, P5 ;  /* 0x000000020d337211 */ /* 0x080fe200028f0eff */
[----:B------:R0:W-:Y:S01]  /*ca80*/  STL.64 [R1+0x8], R6 ;  /* 0x0000080601007387 */ /* 0x0001e20000100a00 */
[----:B------:R-:W-:Y:S01]  /*ca90*/  IMAD R9, R60, 0x2, R8 ;  /* 0x000000023c097824 */ /* 0x000fe200078e0208 */
[-C--:B------:R-:W-:Y:S02]  /*caa0*/  LEA.HI.X.SX32 R41, R15, R2.reuse, 0x1, P2 ;  /* 0x000000020f297211 */ /* 0x080fe400010f0eff */
[----:B------:R-:W-:Y:S02]  /*cab0*/  LEA.HI.X.SX32 R37, R14, R2, 0x1, P3 ;  /* 0x000000020e257211 */ /* 0x000fe400018f0eff */
[-C--:B------:R-:W-:Y:S01]  /*cac0*/  LEA R56, P2, R12, R0.reuse, 0x1 ;  /* 0x000000000c387211 */ /* 0x080fe200078408ff */
[----:B------:R-:W-:Y:S01]  /*cad0*/  STL.64 [R1+0x2a8], R54 ;  /* 0x0002a83601007387 */ /* 0x000fe20000100a00 */
[----:B------:R-:W-:-:S02]  /*cae0*/  LEA R58, P3, R11, R0, 0x1 ;  /* 0x000000000b3a7211 */ /* 0x000fc400078608ff */
[----:B0-----:R-:W-:Y:S01]  /*caf0*/  LEA R6, P5, R10, R0, 0x1 ;  /* 0x000000000a067211 */ /* 0x001fe200078a08ff */
[----:B------:R-:W-:Y:S01]  /*cb00*/  IMAD R22, R60, 0x2, R9 ;  /* 0x000000023c167824 */ /* 0x000fe200078e0209 */
[----:B------:R-:W-:Y:S02]  /*cb10*/  STL.64 [R1+0x2b0], R52 ;  /* 0x0002b03401007387 */ /* 0x000fe40000100a00 */
[-C--:B------:R-:W-:Y:S02]  /*cb20*/  LEA.HI.X.SX32 R7, R10, R2.reuse, 0x1, P5 ;  /* 0x000000020a077211 */ /* 0x080fe400028f0eff */
[----:B------:R-:W-:Y:S01]  /*cb30*/  STL.64 [R1+0x2b8], R38 ;  /* 0x0002b82601007387 */ /* 0x000fe20000100a00 */
[-C--:B------:R-:W-:Y:S02]  /*cb40*/  LEA.HI.X.SX32 R57, R12, R2.reuse, 0x1, P2 ;  /* 0x000000020c397211 */ /* 0x080fe400010f0eff */
[----:B------:R-:W-:Y:S01]  /*cb50*/  LEA.HI.X.SX32 R59, R11, R2, 0x1, P3 ;  /* 0x000000020b3b7211 */ /* 0x000fe200018f0eff */
[----:B------:R-:W-:Y:S01]  /*cb60*/  STL.64 [R1+0x2d8], R46 ;  /* 0x0002d82e01007387 */ /* 0x000fe20000100a00 */
[----:B------:R-:W-:-:S02]  /*cb70*/  LEA R18, P2, R3, R0, 0x1 ;  /* 0x0000000003127211 */ /* 0x000fc400078408ff */
[----:B------:R-:W-:Y:S01]  /*cb80*/  LEA R16, P3, R8, R0, 0x1 ;  /* 0x0000000008107211 */ /* 0x000fe200078608ff */
[----:B------:R0:W-:Y:S01]  /*cb90*/  STL.64 [R1+0x78], R6 ;  /* 0x0000780601007387 */ /* 0x0001e20000100a00 */
[----:B------:R-:W-:Y:S02]  /*cba0*/  LEA R21, R60, R22, 0x1 ;  /* 0x000000163c157211 */ /* 0x000fe400078e08ff */
[-C--:B------:R-:W-:Y:S02]  /*cbb0*/  LEA.HI.X.SX32 R19, R3, R2.reuse, 0x1, P2 ;  /* 0x0000000203137211 */ /* 0x080fe400010f0eff */
[----:B------:R-:W-:Y:S01]  /*cbc0*/  LEA.HI.X.SX32 R17, R8, R2, 0x1, P3 ;  /* 0x0000000208117211 */ /* 0x000fe200018f0eff */
[C---:B------:R-:W-:Y:S01]  /*cbd0*/  IMAD R20, R60.reuse, 0x2, R21 ;  /* 0x000000023c147824 */ /* 0x040fe200078e0215 */
[C---:B0-----:R-:W-:Y:S01]  /*cbe0*/  LEA R6, P5, R9.reuse, R0, 0x1 ;  /* 0x0000000009067211 */ /* 0x041fe200078a08ff */
[----:B------:R0:W-:Y:S03]  /*cbf0*/  STL.64 [R1+0x70], R18 ;  /* 0x0000701201007387 */ /* 0x0001e60000100a00 */
[----:B------:R-:W-:Y:S01]  /*cc00*/  LEA.HI.X.SX32 R7, R9, R2, 0x1, P5 ;  /* 0x0000000209077211 */ /* 0x000fe200028f0eff */
[----:B------:R1:W-:Y:S01]  /*cc10*/  STL.64 [R1+0x68], R16 ;  /* 0x0000681001007387 */ /* 0x0003e20000100a00 */
[----:B------:R-:W-:-:S03]  /*cc20*/  IMAD R14, R60, 0x2, R20 ;  /* 0x000000023c0e7824 */ /* 0x000fc600078e0214 */
[----:B------:R2:W-:Y:S01]  /*cc30*/  STL.64 [R1+0x60], R6 ;  /* 0x0000600601007387 */ /* 0x0005e20000100a00 */
[CC--:B0-----:R-:W-:Y:S02]  /*cc40*/  LEA R18, P2, R22.reuse, R0.reuse, 0x1 ;  /* 0x0000000016127211 */ /* 0x0c1fe400078408ff */
[C---:B-1----:R-:W-:Y:S02]  /*cc50*/  LEA R16, P3, R21.reuse, R0, 0x1 ;  /* 0x0000000015107211 */ /* 0x042fe400078608ff */
[----:B------:R-:W-:Y:S02]  /*cc60*/  LEA.HI.X.SX32 R19, R22, R2, 0x1, P2 ;  /* 0x0000000216137211 */ /* 0x000fe400010f0eff */
[----:B--2---:R-:W-:Y:S02]  /*cc70*/  LEA R6, P5, R20, R0, 0x1 ;  /* 0x0000000014067211 */ /* 0x004fe400078a08ff */
[-C--:B------:R-:W-:Y:S01]  /*cc80*/  LEA.HI.X.SX32 R17, R21, R2.reuse, 0x1, P3 ;  /* 0x0000000215117211 */ /* 0x080fe200018f0eff */
[----:B------:R-:W-:Y:S01]  /*cc90*/  IMAD R13, R60, 0x2, R14 ;  /* 0x000000023c0d7824 */ /* 0x000fe200078e020e */
[----:B------:R-:W-:Y:S01]  /*cca0*/  LEA.HI.X.SX32 R7, R20, R2, 0x1, P5 ;  /* 0x0000000214077211 */ /* 0x000fe200028f0eff */
[----:B------:R-:W-:Y:S04]  /*ccb0*/  STL.64 [R1+0x58], R18 ;  /* 0x0000581201007387 */ /* 0x000fe80000100a00 */
[----:B------:R0:W-:Y:S04]  /*ccc0*/  STL.64 [R1+0x50], R16 ;  /* 0x0000501001007387 */ /* 0x0001e80000100a00 */
[----:B------:R1:W-:Y:S04]  /*ccd0*/  STL.64 [R1+0x48], R6 ;  /* 0x0000480601007387 */ /* 0x0003e80000100a00 */
[----:B------:R-:W2:Y:S01]  /*cce0*/  LDL.LU.64 R46, [R1+0xe8] ;  /* 0x0000e800012e7983 */ /* 0x000ea20000300a00 */
[----:B0-----:R-:W-:-:S02]  /*ccf0*/  LEA R16, P2, R14, R0, 0x1 ;  /* 0x000000000e107211 */ /* 0x001fc400078408ff */
[C---:B-1----:R-:W-:Y:S02]  /*cd00*/  LEA R6, P3, R13.reuse, R0, 0x1 ;  /* 0x000000000d067211 */ /* 0x042fe400078608ff */
[-C--:B------:R-:W-:Y:S02]  /*cd10*/  LEA.HI.X.SX32 R17, R14, R2.reuse, 0x1, P2 ;  /* 0x000000020e117211 */ /* 0x080fe400010f0eff */
[----:B------:R-:W-:-:S05]  /*cd20*/  LEA.HI.X.SX32 R7, R13, R2, 0x1, P3 ;  /* 0x000000020d077211 */ /* 0x000fca00018f0eff */
[----:B------:R0:W-:Y:S04]  /*cd30*/  STL.64 [R1+0x38], R6 ;  /* 0x0000380601007387 */ /* 0x0001e80000100a00 */
[----:B------:R1:W-:Y:S04]  /*cd40*/  STL.64 [R1+0x40], R16 ;  /* 0x0000401001007387 */ /* 0x0003e80000100a00 */
[----:B0-----:R-:W3:Y:S04]  /*cd50*/  LDL.LU.64 R6, [R1+0xe0] ;  /* 0x0000e00001067983 */ /* 0x001ee80000300a00 */
[----:B------:R-:W4:Y:S04]  /*cd60*/  LDL.LU.64 R38, [R1+0xd0] ;  /* 0x0000d00001267983 */ /* 0x000f280000300a00 */
[----:B------:R-:W4:Y:S04]  /*cd70*/  LDL.LU.64 R52, [R1+0xc8] ;  /* 0x0000c80001347983 */ /* 0x000f280000300a00 */
[----:B------:R-:W4:Y:S04]  /*cd80*/  LDL.LU.64 R54, [R1+0xc0] ;  /* 0x0000c00001367983 */ /* 0x000f280000300a00 */
[----:B------:R-:W4:Y:S04]  /*cd90*/  LDL.LU.64 R48, [R1+0xb8] ;  /* 0x0000b80001307983 */ /* 0x000f280000300a00 */
[----:B-1----:R-:W4:Y:S04]  /*cda0*/  LDL.LU.64 R16, [R1+0xb0] ;  /* 0x0000b00001107983 */ /* 0x002f280000300a00 */
[----:B------:R-:W4:Y:S04]  /*cdb0*/  LDL.LU.64 R18, [R1+0xa0] ;  /* 0x0000a00001127983 */ /* 0x000f280000300a00 */
[----:B------:R-:W4:Y:S04]  /*cdc0*/  LDL.LU.64 R26, [R1+0x30] ;  /* 0x00003000011a7983 */ /* 0x000f280000300a00 */
[----:B------:R-:W4:Y:S04]  /*cdd0*/  LDL.LU.64 R24, [R1+0x28] ;  /* 0x0000280001187983 */ /* 0x000f280000300a00 */
[----:B--2---:R0:W-:Y:S04]  /*cde0*/  STG.E.U16 desc[UR8][R46.64], R5 ;  /* 0x000000052e007986 */ /* 0x0041e8000c101508 */
[----:B0-----:R-:W2:Y:S04]  /*cdf0*/  LDL.LU.64 R46, [R1+0x2d8] ;  /* 0x0002d800012e7983 */ /* 0x001ea80000300a00 */
[----:B------:R-:W2:Y:S04]  /*ce00*/  LDL.LU R5, [R1+0x2d0] ;  /* 0x0002d00001057983 */ /* 0x000ea80000300800 */
[----:B---3--:R0:W-:Y:S04]  /*ce10*/  STG.E.U16 desc[UR8][R6.64], R4 ;  /* 0x0000000406007986 */ /* 0x0081e8000c101508 */
[----:B0-----:R-:W2:Y:S01]  /*ce20*/  LDL.LU.64 R6, [R1+0x2c8] ;  /* 0x0002c80001067983 */ /* 0x001ea20000300a00 */
[----:B------:R-:W-:-:S03]  /*ce30*/  PRMT R4, R4, 0x7632, R4 ;  /* 0x0000763204047816 */ /* 0x000fc60000000004 */
[----:B--2---:R0:W-:Y:S04]  /*ce40*/  STG.E.U16 desc[UR8][R6.64], R5 ;  /* 0x0000000506007986 */ /* 0x0041e8000c101508 */
[----:B0-----:R-:W4:Y:S01]  /*ce50*/  LDL.LU.64 R6, [R1+0x2c0] ;  /* 0x0002c00001067983 */ /* 0x001f220000300a00 */
[----:B------:R-:W-:Y:S02]  /*ce60*/  PRMT R5, R5, 0x7632, R5 ;  /* 0x0000763205057816 */ /* 0x000fe40000000005 */
[----:B------:R-:W-:-:S05]  /*ce70*/  LEA R10, R60, R13, 0x1 ;  /* 0x0000000d3c0a7211 */ /* 0x000fca00078e08ff */
[----:B------:R-:W-:-:S04]  /*ce80*/  IMAD R15, R60, 0x2, R10 ;  /* 0x000000023c0f7824 */ /* 0x000fc800078e020a */
[----:B------:R-:W-:-:S04]  /*ce90*/  IMAD R9, R60, 0x2, R15 ;  /* 0x000000023c097824 */ /* 0x000fc800078e020f */
[----:B------:R-:W-:-:S05]  /*cea0*/  IMAD R8, R60, 0x2, R9 ;  /* 0x000000023c087824 */ /* 0x000fca00078e0209 */
[----:B------:R-:W-:-:S05]  /*ceb0*/  LEA R12, R60, R8, 0x1 ;  /* 0x000000083c0c7211 */ /* 0x000fca00078e08ff */
[----:B------:R-:W-:Y:S01]  /*cec0*/  IMAD R11, R60, 0x2, R12 ;  /* 0x000000023c0b7824 */ /* 0x000fe200078e020c */
[----:B----4-:R0:W-:Y:S04]  /*ced0*/  STG.E.U16 desc[UR8][R38.64], R6 ;  /* 0x0000000626007986 */ /* 0x0101e8000c101508 */
[----:B------:R1:W-:Y:S04]  /*cee0*/  STG.E.U16 desc[UR8][R52.64], R7 ;  /* 0x0000000734007986 */ /* 0x0003e8000c101508 */
[----:B------:R2:W-:Y:S01]  /*cef0*/  STG.E.U16 desc[UR8][R54.64], R4 ;  /* 0x0000000436007986 */ /* 0x0005e2000c101508 */
[----:B0-----:R-:W-:-:S03]  /*cf00*/  PRMT R6, R6, 0x7632, R6 ;  /* 0x0000763206067816 */ /* 0x001fc60000000006 */
[----:B------:R-:W3:Y:S04]  /*cf10*/  LDL.LU.64 R38, [R1+0x2b8] ;  /* 0x0002b80001267983 */ /* 0x000ee80000300a00 */
[----:B-1----:R-:W4:Y:S04]  /*cf20*/  LDL.LU.64 R52, [R1+0x2b0] ;  /* 0x0002b00001347983 */ /* 0x002f280000300a00 */
[----:B--2---:R-:W2:Y:S04]  /*cf30*/  LDL.LU.64 R54, [R1+0x2a8] ;  /* 0x0002a80001367983 */ /* 0x004ea80000300a00 */
[----:B------:R0:W-:Y:S04]  /*cf40*/  STG.E.U16 desc[UR8][R48.64], R5 ;  /* 0x0000000530007986 */ /* 0x0001e8000c101508 */
[----:B------:R1:W-:Y:S04]  /*cf50*/  STG.E.U16 desc[UR8][R16.64], R6 ;  /* 0x0000000610007986 */ /* 0x0003e8000c101508 */
[----:B0-----:R-:W2:Y:S04]  /*cf60*/  LDL.LU.64 R48, [R1+0x2a0] ;  /* 0x0002a00001307983 */ /* 0x001ea80000300a00 */
[----:B------:R-:W2:Y:S04]  /*cf70*/  LDL.LU.64 R4, [R1+0x8] ;  /* 0x0000080001047983 */ /* 0x000ea80000300a00 */
[----:B-1----:R-:W2:Y:S01]  /*cf80*/  LDL.LU.64 R16, [R1+0x298] ;  /* 0x0002980001107983 */ /* 0x002ea20000300a00 */
[----:B------:R-:W-:Y:S01]  /*cf90*/  IMAD R3, R60, 0x2, R11 ;  /* 0x000000023c037824 */ /* 0x000fe200078e020b */
[----:B------:R-:W-:-:S02]  /*cfa0*/  LEA R34, P5, R10, R0, 0x1 ;  /* 0x000000000a227211 */ /* 0x000fc400078a08ff */
[----:B------:R-:W-:Y:S01]  /*cfb0*/  LEA R32, P2, R15, R0, 0x1 ;  /* 0x000000000f207211 */ /* 0x000fe200078408ff */
[----:B------:R-:W-:Y:S01]  /*cfc0*/  IMAD R61, R60, 0x2, R3 ;  /* 0x000000023c3d7824 */ /* 0x000fe200078e0203 */
[----:B------:R-:W-:Y:S02]  /*cfd0*/  LEA.HI.X.SX32 R35, R10, R2, 0x1, P5 ;  /* 0x000000020a237211 */ /* 0x000fe400028f0eff */
[-C--:B------:R-:W-:Y:S02]  /*cfe0*/  LEA R30, P3, R9, R0.reuse, 0x1 ;  /* 0x00000000091e7211 */ /* 0x080fe400078608ff */
[----:B------:R-:W-:Y:S02]  /*cff0*/  LEA R28, P5, R8, R0, 0x1 ;  /* 0x00000000081c7211 */ /* 0x000fe400078a08ff */
[----:B------:R-:W-:Y:S02]  /*d000*/  LEA.HI.X.SX32 R33, R15, R2, 0x1, P2 ;  /* 0x000000020f217211 */ /* 0x000fe400010f0eff */
[----:B------:R-:W-:-:S02]  /*d010*/  LEA R15, R60, R61, 0x1 ;  /* 0x0000003d3c0f7211 */ /* 0x000fc400078e08ff */
[-C--:B------:R-:W-:Y:S02]  /*d020*/  LEA.HI.X.SX32 R31, R9, R2.reuse, 0x1, P3 ;  /* 0x00000002091f7211 */ /* 0x080fe400018f0eff */
[----:B------:R-:W-:Y:S02]  /*d030*/  LEA.HI.X.SX32 R29, R8, R2, 0x1, P5 ;  /* 0x00000002081d7211 */ /* 0x000fe400028f0eff */
[-C--:B------:R-:W-:Y:S01]  /*d040*/  LEA R20, P3, R11, R0.reuse, 0x1 ;  /* 0x000000000b147211 */ /* 0x080fe200078608ff */
[C---:B------:R-:W-:Y:S01]  /*d050*/  IMAD R13, R60.reuse, 0x2, R15 ;  /* 0x000000023c0d7824 */ /* 0x040fe200078e020f */
[----:B------:R-:W-:Y:S02]  /*d060*/  LEA R10, P5, R3, R0, 0x1 ;  /* 0x00000000030a7211 */ /* 0x000fe400078a08ff */
[-C--:B------:R-:W-:Y:S02]  /*d070*/  LEA.HI.X.SX32 R21, R11, R2.reuse, 0x1, P3 ;  /* 0x000000020b157211 */ /* 0x080fe400018f0eff */
[----:B------:R-:W-:Y:S01]  /*d080*/  LEA.HI.X.SX32 R11, R3, R2, 0x1, P5 ;  /* 0x00000002030b7211 */ /* 0x000fe200028f0eff */
[----:B------:R-:W-:Y:S01]  /*d090*/  IMAD R3, R60, 0x2, R13 ;  /* 0x000000023c037824 */ /* 0x000fe200078e020d */
[----:B------:R-:W-:-:S02]  /*d0a0*/  LEA R22, P2, R12, R0, 0x1 ;  /* 0x000000000c167211 */ /* 0x000fc400078408ff */
[----:B------:R-:W-:Y:S02]  /*d0b0*/  LEA R14, P3, R15, R0, 0x1 ;  /* 0x000000000f0e7211 */ /* 0x000fe400078608ff */
[----:B------:R-:W-:Y:S02]  /*d0c0*/  LEA.HI.X.SX32 R23, R12, R2, 0x1, P2 ;  /* 0x000000020c177211 */ /* 0x000fe400010f0eff */
[-C--:B------:R-:W-:Y:S02]  /*d0d0*/  LEA R8, P2, R61, R0.reuse, 0x1 ;  /* 0x000000003d087211 */ /* 0x080fe400078408ff */
[-C--:B------:R-:W-:Y:S02]  /*d0e0*/  LEA R12, P5, R13, R0.reuse, 0x1 ;  /* 0x000000000d0c7211 */ /* 0x080fe400078a08ff */
[----:B------:R-:W-:Y:S02]  /*d0f0*/  LEA R60, P6, R3, R0, 0x1 ;  /* 0x00000000033c7211 */ /* 0x000fe400078c08ff */
[----:B------:R-:W-:-:S02]  /*d100*/  PRMT R0, R7, 0x7632, R0 ;  /* 0x0000763207007816 */ /* 0x000fc40000000000 */
[----:B------:R-:W3:Y:S04]  /*d110*/  LDL.LU.64 R6, [R1+0x10] ;  /* 0x0000100001067983 */ /* 0x000ee80000300a00 */
[----:B--2---:R0:W-:Y:S04]  /*d120*/  STG.E.U16 desc[UR8][R16.64], R0 ;  /* 0x0000000010007986 */ /* 0x0041e8000c101508 */
[----:B0-----:R-:W2:Y:S04]  /*d130*/  LDL.LU.64 R16, [R1+0x290] ;  /* 0x0002900001107983 */ /* 0x001ea80000300a00 */
[----:B--2---:R0:W-:Y:S04]  /*d140*/  STG.E.U16 desc[UR8][R18.64], R16 ;  /* 0x0000001012007986 */ /* 0x0041e8000c101508 */
[----:B0-----:R-:W2:Y:S04]  /*d150*/  LDL.LU.64 R18, [R1+0x288] ;  /* 0x0002880001127983 */ /* 0x001ea80000300a00 */
[----:B--2---:R0:W-:Y:S04]  /*d160*/  STG.E.U16 desc[UR8][R18.64], R17 ;  /* 0x0000001112007986 */ /* 0x0041e8000c101508 */
[----:B0-----:R-:W2:Y:S01]  /*d170*/  LDL.LU.64 R18, [R1+0x280] ;  /* 0x0002800001127983 */ /* 0x001ea20000300a00 */
[----:B------:R-:W-:-:S03]  /*d180*/  PRMT R16, R16, 0x7632, R16 ;  /* 0x0000763210107816 */ /* 0x000fc60000000010 */
[----:B--2---:R0:W-:Y:S04]  /*d190*/  STG.E.U16 desc[UR8][R26.64], R18 ;  /* 0x000000121a007986 */ /* 0x0041e8000c101508 */
[----:B------:R1:W-:Y:S04]  /*d1a0*/  STG.E.U16 desc[UR8][R24.64], R19 ;  /* 0x0000001318007986 */ /* 0x0003e8000c101508 */
[----:B0-----:R-:W2:Y:S04]  /*d1b0*/  LDL.LU.64 R26, [R1+0x278] ;  /* 0x00027800011a7983 */ /* 0x001ea80000300a00 */
[----:B-1----:R-:W2:Y:S01]  /*d1c0*/  LDL.LU.64 R24, [R1+0x270] ;  /* 0x0002700001187983 */ /* 0x002ea20000300a00 */
[----:B------:R-:W-:-:S02]  /*d1d0*/  PRMT R17, R17, 0x7632, R17 ;  /* 0x0000763211117816 */ /* 0x000fc40000000011 */
[----:B------:R-:W-:Y:S02]  /*d1e0*/  PRMT R18, R18, 0x7632, R18 ;  /* 0x0000763212127816 */ /* 0x000fe40000000012 */
[----:B------:R-:W-:Y:S01]  /*d1f0*/  PRMT R0, R19, 0x7632, R0 ;  /* 0x0000763213007816 */ /* 0x000fe20000000000 */
[----:B--2---:R0:W-:Y:S04]  /*d200*/  STG.E.U16 desc[UR8][R24.64], R16 ;  /* 0x0000001018007986 */ /* 0x0041e8000c101508 */
[----:B0-----:R-:W2:Y:S04]  /*d210*/  LDL.LU.64 R24, [R1+0x268] ;  /* 0x0002680001187983 */ /* 0x001ea80000300a00 */
[----:B------:R0:W-:Y:S04]  /*d220*/  STG.E.U16 desc[UR8][R26.64], R17 ;  /* 0x000000111a007986 */ /* 0x0001e8000c101508 */
[----:B---3--:R-:W-:Y:S04]  /*d230*/  STG.E.U16 desc[UR8][R6.64], R18 ;  /* 0x0000001206007986 */ /* 0x008fe8000c101508 */
[----:B0-----:R-:W3:Y:S04]  /*d240*/  LDL.LU.64 R26, [R1+0x260] ;  /* 0x00026000011a7983 */ /* 0x001ee80000300a00 */
[----:B------:R-:W-:Y:S04]  /*d250*/  STG.E.U16 desc[UR8][R4.64], R0 ;  /* 0x0000000004007986 */ /* 0x000fe8000c101508 */
[----:B--2---:R0:W-:Y:S04]  /*d260*/  STG.E.U16 desc[UR8][R48.64], R24 ;  /* 0x0000001830007986 */ /* 0x0041e8000c101508 */
[----:B0-----:R-:W2:Y:S01]  /*d270*/  LDL.LU.64 R48, [R1+0x258] ;  /* 0x0002580001307983 */ /* 0x001ea20000300a00 */
[----:B------:R-:W-:-:S03]  /*d280*/  PRMT R24, R24, 0x7632, R24 ;  /* 0x0000763218187816 */ /* 0x000fc60000000018 */
[----:B------:R0:W-:Y:S01]  /*d290*/  STG.E.U16 desc[UR8][R54.64], R25 ;  /* 0x0000001936007986 */ /* 0x0001e2000c101508 */
[----:B---3--:R-:W-:-:S03]  /*d2a0*/  PRMT R0, R27, 0x7632, R0 ;  /* 0x000076321b007816 */ /* 0x008fc60000000000 */
[----:B----4-:R1:W-:Y:S04]  /*d2b0*/  STG.E.U16 desc[UR8][R52.64], R26 ;  /* 0x0000001a34007986 */ /* 0x0103e8000c101508 */
[----:B------:R3:W-:Y:S01]  /*d2c0*/  STG.E.U16 desc[UR8][R38.64], R27 ;  /* 0x0000001b26007986 */ /* 0x0007e2000c101508 */
[----:B0-----:R-:W-:-:S03]  /*d2d0*/  PRMT R25, R25, 0x7632, R25 ;  /* 0x0000763219197816 */ /* 0x001fc60000000019 */
[----:B------:R-:W4:Y:S01]  /*d2e0*/  LDL.LU.64 R54, [R1+0x70] ;  /* 0x0000700001367983 */ /* 0x000f220000300a00 */
[----:B-1----:R-:W-:-:S03]  /*d2f0*/  PRMT R26, R26, 0x7632, R26 ;  /* 0x000076321a1a7816 */ /* 0x002fc6000000001a */
[----:B------:R-:W4:Y:S04]  /*d300*/  LDL.LU.64 R52, [R1+0x78] ;  /* 0x0000780001347983 */ /* 0x000f280000300a00 */
[----:B---3--:R-:W3:Y:S04]  /*d310*/  LDL.LU.64 R38, [R1+0x38] ;  /* 0x0000380001267983 */ /* 0x008ee80000300a00 */
[----:B------:R0:W-:Y:S04]  /*d320*/  STG.E.U16 desc[UR8][R46.64], R24 ;  /* 0x000000182e007986 */ /* 0x0001e8000c101508 */
[----:B------:R1:W-:Y:S04]  /*d330*/  STG.E.U16 desc[UR8][R44.64], R25 ;  /* 0x000000192c007986 */ /* 0x0003e8000c101508 */
[----:B------:R1:W-:Y:S04]  /*d340*/  STG.E.U16 desc[UR8][R42.64], R26 ;  /* 0x0000001a2a007986 */ /* 0x0003e8000c101508 */
[----:B0-----:R-:W3:Y:S04]  /*d350*/  LDL.LU.64 R46, [R1+0x40] ;  /* 0x00004000012e7983 */ /* 0x001ee80000300a00 */
[----:B-1----:R-:W3:Y:S04]  /*d360*/  LDL.LU.64 R44, [R1+0x48] ;  /* 0x00004800012c7983 */ /* 0x002ee80000300a00 */
[----:B------:R-:W3:Y:S04]  /*d370*/  LDL.LU.64 R26, [R1+0x58] ;  /* 0x00005800011a7983 */ /* 0x000ee80000300a00 */
[----:B------:R-:W3:Y:S04]  /*d380*/  LDL.LU.64 R42, [R1+0x50] ;  /* 0x00005000012a7983 */ /* 0x000ee80000300a00 */
[----:B------:R0:W-:Y:S04]  /*d390*/  STG.E.U16 desc[UR8][R40.64], R0 ;  /* 0x0000000028007986 */ /* 0x0001e8000c101508 */
[----:B0-----:R-:W3:Y:S04]  /*d3a0*/  LDL.LU.64 R40, [R1+0x60] ;  /* 0x0000600001287983 */ /* 0x001ee80000300a00 */
[----:B--2---:R0:W-:Y:S04]  /*d3b0*/  STG.E.U16 desc[UR8][R36.64], R48 ;  /* 0x0000003024007986 */ /* 0x0041e8000c101508 */
[----:B------:R1:W-:Y:S04]  /*d3c0*/  STG.E.U16 desc[UR8][R50.64], R49 ;  /* 0x0000003132007986 */ /* 0x0003e8000c101508 */
[----:B0-----:R-:W2:Y:S04]  /*d3d0*/  LDL.LU.64 R36, [R1+0x68] ;  /* 0x0000680001247983 */ /* 0x001ea80000300a00 */
[----:B-1----:R-:W2:Y:S01]  /*d3e0*/  LDL.LU.64 R50, [R1+0x250] ;  /* 0x0002500001327983 */ /* 0x002ea20000300a00 */
[----:B------:R-:W-:-:S02]  /*d3f0*/  PRMT R48, R48, 0x7632, R48 ;  /* 0x0000763230307816 */ /* 0x000fc40000000030 */
[----:B------:R-:W-:Y:S01]  /*d400*/  PRMT R49, R49, 0x7632, R49 ;  /* 0x0000763231317816 */ /* 0x000fe20000000031 */
[----:B------:R-:W0:Y:S02]  /*d410*/  S2R R7, SR_TID.X ;  /* 0x0000000000077919 */ /* 0x000e240000002100 */
[----:B0-----:R-:W-:Y:S01]  /*d420*/  IMAD.SHL.U32 R7, R7, 0x10, RZ ;  /* 0x0000001007077824 */ /* 0x001fe200078e00ff */
[----:B--2---:R0:W-:Y:S04]  /*d430*/  STG.E.U16 desc[UR8][R56.64], R50 ;  /* 0x0000003238007986 */ /* 0x0041e8000c101508 */
[----:B------:R1:W-:Y:S04]  /*d440*/  STG.E.U16 desc[UR8][R58.64], R51 ;  /* 0x000000333a007986 */ /* 0x0003e8000c101508 */
[----:B----4-:R2:W-:Y:S04]  /*d450*/  STG.E.U16 desc[UR8][R52.64], R48 ;  /* 0x0000003034007986 */ /* 0x0105e8000c101508 */
[----:B0-----:R-:W4:Y:S04]  /*d460*/  LDL.LU.64 R56, [R1+0x248] ;  /* 0x0002480001387983 */ /* 0x001f280000300a00 */
[----:B-1----:R-:W4:Y:S04]  /*d470*/  LDL.LU.64 R58, [R1+0x240] ;  /* 0x00024000013a7983 */ /* 0x002f280000300a00 */
[----:B------:R0:W-:Y:S04]  /*d480*/  STG.E.U16 desc[UR8][R54.64], R49 ;  /* 0x0000003136007986 */ /* 0x0001e8000c101508 */
[----:B--2---:R-:W2:Y:S04]  /*d490*/  LDL.LU R52, [R1+0x204] ;  /* 0x0002040001347983 */ /* 0x004ea80000300800 */
[----:B0-----:R-:W2:Y:S04]  /*d4a0*/  LDL.LU R54, [R1+0x200] ;  /* 0x0002000001367983 */ /* 0x001ea80000300800 */
[----:B------:R-:W2:Y:S04]  /*d4b0*/  LDL.LU R53, [R1+0x20c] ;  /* 0x00020c0001357983 */ /* 0x000ea80000300800 */
[----:B------:R-:W2:Y:S01]  /*d4c0*/  LDL.LU R55, [R1+0x208] ;  /* 0x0002080001377983 */ /* 0x000ea20000300800 */
[----:B------:R-:W-:-:S06]  /*d4d0*/  LOP3.LUT R7, R7, 0x1ff0, RZ, 0xc0, !PT ;  /* 0x00001ff007077812 */ /* 0x000fcc00078ec0ff */
[----:B------:R-:W0:Y:S01]  /*d4e0*/  LDS.128 R4, [R7+UR7] ;  /* 0x0000000707047984 */ /* 0x000e220008000c00 */
[----:B------:R-:W-:Y:S02]  /*d4f0*/  PRMT R50, R50, 0x7632, R50 ;  /* 0x0000763232327816 */ /* 0x000fe40000000032 */
[----:B------:R-:W-:Y:S02]  /*d500*/  PRMT R0, R51, 0x7632, R0 ;  /* 0x0000763233007816 */ /* 0x000fe40000000000 */
[-C--:B------:R-:W-:Y:S01]  /*d510*/  LEA.HI.X.SX32 R9, R61, R2.reuse, 0x1, P2 ;  /* 0x000000023d097211 */ /* 0x080fe200010f0eff */
[----:B------:R-:W-:Y:S01]  /*d520*/  STG.E.U16 desc[UR8][R36.64], R50 ;  /* 0x0000003224007986 */ /* 0x000fe2000c101508 */
[-C--:B------:R-:W-:Y:S02]  /*d530*/  LEA.HI.X.SX32 R15, R15, R2.reuse, 0x1, P3 ;  /* 0x000000020f0f7211 */ /* 0x080fe400018f0eff */
[-C--:B------:R-:W-:Y:S01]  /*d540*/  LEA.HI.X.SX32 R13, R13, R2.reuse, 0x1, P5 ;  /* 0x000000020d0d7211 */ /* 0x080fe200028f0eff */
[----:B---3--:R-:W-:Y:S01]  /*d550*/  STG.E.U16 desc[UR8][R40.64], R0 ;  /* 0x0000000028007986 */ /* 0x008fe2000c101508 */
[----:B------:R-:W-:Y:S01]  /*d560*/  LEA.HI.X.SX32 R61, R3, R2, 0x1, P6 ;  /* 0x00000002033d7211 */ /* 0x000fe200030f0eff */
[----:B------:R-:W1:Y:S01]  /*d570*/  S2UR UR7, SR_CgaCtaId ;  /* 0x00000000000779c3 */ /* 0x000e620000008800 */
[----:B------:R-:W-:Y:S01]  /*d580*/  UMOV UR5, 0x400 ;  /* 0x0000040000057882 */ /* 0x000fe20000000000 */
[----:B0-----:R-:W-:-:S02]  /*d590*/  PRMT R19, R4, 0x7632, R19 ;  /* 0x0000763204137816 */ /* 0x001fc40000000013 */
[----:B------:R-:W-:Y:S01]  /*d5a0*/  PRMT R24, R7, 0x7632, R24 ;  /* 0x0000763207187816 */ /* 0x000fe20000000018 */
[----:B-1----:R-:W-:Y:S02]  /*d5b0*/  ULEA UR7, UR7, UR5, 0x18 ;  /* 0x0000000507077291 */ /* 0x002fe4000f8ec0ff */
[----:B------:R-:W-:-:S04]  /*d5c0*/  UIMAD UR4, UR6, UR4, URZ ;  /* 0x00000004060472a4 */ /* 0x000fc8000f8e02ff */
[----:B------:R-:W-:Y:S02]  /*d5d0*/  USHF.L.U32 UR6, UR4, 0x2, URZ ;  /* 0x0000000204067899 */ /* 0x000fe400080006ff */
[----:B------:R-:W-:Y:S01]  /*d5e0*/  UIMAD.WIDE UR4, UR4, 0x4, URZ ;  /* 0x00000004040478a5 */ /* 0x000fe2000f8e02ff */
[----:B----4-:R-:W-:Y:S01]  /*d5f0*/  PRMT R2, R56, 0x7632, R2 ;  /* 0x0000763238027816 */ /* 0x010fe20000000002 */
[----:B------:R-:W-:Y:S04]  /*d600*/  STG.E.U16 desc[UR8][R26.64], R56 ;  /* 0x000000381a007986 */ /* 0x000fe8000c101508 */
[----:B------:R-:W-:Y:S01]  /*d610*/  STG.E.U16 desc[UR8][R42.64], R57 ;  /* 0x000000392a007986 */ /* 0x000fe2000c101508 */
[----:B------:R-:W-:-:S03]  /*d620*/  PRMT R17, R57, 0x7632, R17 ;  /* 0x0000763239117816 */ /* 0x000fc60000000011 */
[----:B------:R-:W-:Y:S01]  /*d630*/  STG.E.U16 desc[UR8][R44.64], R58 ;  /* 0x0000003a2c007986 */ /* 0x000fe2000c101508 */
[----:B------:R-:W-:-:S03]  /*d640*/  PRMT R3, R58, 0x7632, R3 ;  /* 0x000076323a037816 */ /* 0x000fc60000000003 */
[----:B------:R-:W-:Y:S01]  /*d650*/  STG.E.U16 desc[UR8][R46.64], R59 ;  /* 0x0000003b2e007986 */ /* 0x000fe2000c101508 */
[----:B------:R-:W-:-:S03]  /*d660*/  PRMT R18, R59, 0x7632, R18 ;  /* 0x000076323b127816 */ /* 0x000fc60000000012 */
[----:B------:R2:W-:Y:S04]  /*d670*/  STG.E.U16 desc[UR8][R38.64], R2 ;  /* 0x0000000226007986 */ /* 0x0005e8000c101508 */
[----:B------:R0:W-:Y:S01]  /*d680*/  STG.E.U16 desc[UR8][R34.64], R17 ;  /* 0x0000001122007986 */ /* 0x0001e2000c101508 */
[----:B--2---:R-:W-:Y:S02]  /*d690*/  FSEL R2, R54, -INF , P4 ;  /* 0xff80000036027808 */ /* 0x004fe40002000000 */
[----:B------:R-:W1:Y:S01]  /*d6a0*/  S2R R54, SR_TID.X ;  /* 0x0000000000367919 */ /* 0x000e620000002100 */
[----:B------:R-:W-:Y:S01]  /*d6b0*/  FSEL R0, R52, -INF , P1 ;  /* 0xff80000034007808 */ /* 0x000fe20000800000 */
[----:B0-----:R-:W0:Y:S01]  /*d6c0*/  LDC.64 R16, c[0x0][0x3a0] ;  /* 0x0000e800ff107b82 */ /* 0x001e220000000a00 */
[----:B------:R-:W-:Y:S04]  /*d6d0*/  STG.E.U16 desc[UR8][R32.64], R3 ;  /* 0x0000000320007986 */ /* 0x000fe8000c101508 */
[----:B------:R-:W-:Y:S04]  /*d6e0*/  STG.E.U16 desc[UR8][R30.64], R18 ;  /* 0x000000121e007986 */ /* 0x000fe8000c101508 */
[----:B------:R-:W-:Y:S04]  /*d6f0*/  STG.E.U16 desc[UR8][R28.64], R4 ;  /* 0x000000041c007986 */ /* 0x000fe8000c101508 */
[----:B------:R2:W-:Y:S04]  /*d700*/  STG.E.U16 desc[UR8][R22.64], R5 ;  /* 0x0000000516007986 */ /* 0x0005e8000c101508 */
[----:B------:R3:W-:Y:S04]  /*d710*/  STG.E.U16 desc[UR8][R20.64], R6 ;  /* 0x0000000614007986 */ /* 0x0007e8000c101508 */
[----:B------:R4:W-:Y:S01]  /*d720*/  STG.E.U16 desc[UR8][R10.64], R7 ;  /* 0x000000070a007986 */ /* 0x0009e2000c101508 */
[----:B--2---:R-:W-:-:S02]  /*d730*/  PRMT R23, R6, 0x7632, R23 ;  /* 0x0000763206177816 */ /* 0x004fc40000000017 */
[----:B---3--:R-:W-:Y:S01]  /*d740*/  PRMT R21, R5, 0x7632, R21 ;  /* 0x0000763205157816 */ /* 0x008fe20000000015 */
[----:B------:R4:W-:Y:S04]  /*d750*/  STG.E.U16 desc[UR8][R8.64], R19 ;  /* 0x0000001308007986 */ /* 0x0009e8000c101508 */
[----:B------:R4:W-:Y:S01]  /*d760*/  STG.E.U16 desc[UR8][R14.64], R21 ;  /* 0x000000150e007986 */ /* 0x0009e2000c101508 */
[----:B------:R-:W-:-:S03]  /*d770*/  FFMA R5, R2, 0.69314718246459960938, R55 ;  /* 0x3f31721802057823 */ /* 0x000fc60000000037 */
[----:B------:R4:W-:Y:S04]  /*d780*/  STG.E.U16 desc[UR8][R12.64], R23 ;  /* 0x000000170c007986 */ /* 0x0009e8000c101508 */
[----:B------:R4:W-:Y:S01]  /*d790*/  STG.E.U16 desc[UR8][R60.64], R24 ;  /* 0x000000183c007986 */ /* 0x0009e2000c101508 */
[----:B------:R-:W2:Y:S01]  /*d7a0*/  S2R R55, SR_CTAID.X ;  /* 0x0000000000377919 */ /* 0x000ea20000002500 */
[----:B-1----:R-:W-:Y:S02]  /*d7b0*/  IMAD.SHL.U32 R6, R54, 0x2, RZ ;  /* 0x0000000236067824 */ /* 0x002fe400078e00ff */
[----:B------:R-:W-:-:S03]  /*d7c0*/  FFMA R4, R0, 0.69314718246459960938, R53 ;  /* 0x3f31721800047823 */ /* 0x000fc60000000035 */
[----:B------:R-:W-:Y:S01]  /*d7d0*/  LOP3.LUT R6, R6, 0x3f8, RZ, 0xc0, !PT ;  /* 0x000003f806067812 */ /* 0x000fe200078ec0ff */
[----:B------:R-:W-:Y:S01]  /*d7e0*/  BAR.SYNC.DEFER_BLOCKING 0x0 ;  /* 0x0000000000007b1d */ /* 0x000fe20000010000 */
[----:B------:R-:W-:-:S05]  /*d7f0*/  LOP3.LUT R53, R54, 0xff, RZ, 0xc0, !PT ;  /* 0x000000ff36357812 */ /* 0x000fca00078ec0ff */
[----:B------:R4:W-:Y:S01]  /*d800*/  STS.64 [R6+UR7], R4 ;  /* 0x0000000406007988 */ /* 0x0009e20008000a07 */
[----:B--2---:R-:W-:-:S05]  /*d810*/  LEA R55, R55, R53, 0x8 ;  /* 0x0000003537377211 */ /* 0x004fca00078e40ff */
[C---:B------:R-:W-:Y:S02]  /*d820*/  IMAD.SHL.U32 R3, R55.reuse, 0x4, RZ ;  /* 0x0000000437037824 */ /* 0x040fe400078e00ff */
[----:B------:R-:W-:Y:S01]  /*d830*/  IMAD.HI R0, R55, 0x4, RZ ;  /* 0x0000000437007827 */ /* 0x000fe200078e02ff */
[----:B------:R-:W-:Y:S02]  /*d840*/  BAR.SYNC.DEFER_BLOCKING 0x0 ;  /* 0x0000000000007b1d */ /* 0x000fe40000010000 */
[----:B0-----:R-:W-:-:S04]  /*d850*/  IADD3 R2, P1, P2, R3, UR6, R16 ;  /* 0x0000000603027c10 */ /* 0x001fc8000fa3e010 */
[----:B------:R-:W-:Y:S01]  /*d860*/  IADD3.X R3, PT, PT, R0, UR5, R17, P1, P2 ;  /* 0x0000000500037c10 */ /* 0x000fe20008fe4411 */
[----:B----4-:R-:W-:Y:S08]  /*d870*/  @P0 EXIT ;  /* 0x000000000000094d */ /* 0x010ff00003800000 */
[----:B------:R-:W2:Y:S04]  /*d880*/  LDL.LU R55, [R1+0xf8] ;  /* 0x0000f80001377983 */ /* 0x000ea80000300800 */
[----:B--2---:R-:W0:Y:S04]  /*d890*/  LDS R5, [R55] ;  /* 0x0000000037057984 */ /* 0x004e280000000800 */
[----:B0-----:R-:W-:Y:S01]  /*d8a0*/  STG.E desc[UR8][R2.64], R5 ;  /* 0x0000000502007986 */ /* 0x001fe2000c101908 */
[----:B------:R-:W-:Y:S05]  /*d8b0*/  EXIT ;  /* 0x000000000000794d */ /* 0x000fea0003800000 */
.L_x_2:
[----:B------:R-:W-:-:S00]  /*d8c0*/  BRA `(.L_x_2) ;  /* 0xfffffffc00fc7947 */ /* 0x000fc0000383ffff */
[----:B------:R-:W-:-:S00]  /*d8d0*/  NOP ;  /* 0x0000000000007918 */ /* 0x000fc00000000000 */
        /* <DEDUP_REMOVED lines=10> */
.L_x_3:


//--------------------- .nv.global.init           --------------------------
	.section	.nv.global.init,"aw",@progbits
.nv.global.init:
	.type		_$_str,@object
	.size		_$_str,(.L_0 - _$_str)
_$_str:
        /*0000*/ 	.byte	0x5f, 0x5f, 0x43, 0x55, 0x44, 0x41, 0x5f, 0x46, 0x54, 0x5a, 0x00
.L_0:


//--------------------- .nv.shared.attn_fwd       --------------------------
	.section	.nv.shared.attn_fwd,"aw",@nobits
	.sectionflags	@""
	.align	16
	.zero		1024


//--------------------- .nv.shared.reserved.0     --------------------------
	.section	.nv.shared.reserved.0,"aw",@nobits
	.weak		__nv_reservedSMEM_offset_0_alias
	.size		__nv_reservedSMEM_offset_0_alias, 0, 64
	.other		__nv_reservedSMEM_offset_0_alias,@"STO_CUDA_RESERVED_SHARED STV_DEFAULT"
__nv_reservedSMEM_offset_0_alias:
	.zero		0
	.zero		64


//--------------------- .nv.constant0.attn_fwd    --------------------------
	.section	.nv.constant0.attn_fwd,"a",@progbits
	.sectionflags	@""
	.align	4
.nv.constant0.attn_fwd:
	.zero		1032


//--------------------- SYMBOLS --------------------------

	.type		.nv.reservedSmem.offset0,@object
	.size		.nv.reservedSmem.offset0,0x4
	.type		.nv.reservedSmem.cap,@object
	.size		.nv.reservedSmem.cap,0x4
